	.target	sm_100a

	.elftype	@"ET_EXEC"


//--------------------- .note.nv.tkinfo           --------------------------
	.section	.note.nv.tkinfo,"",@"SHT_NOTE"
	.sectionflags	@"SHF_NOTE_NV_TKINFO"
	.tkinfo
        /*0018*/ 	.word	0x00000002
        /*0030*/ 	.string	""
        /*0030*/ 	.string	"ptxas"
        /*0030*/ 	.string	"Cuda compilation tools, release 13.0, V13.0.88"
        /*0030*/ 	.string	"Build cuda_13.0.r13.0/compiler.36424714_0"
        /*0030*/ 	.string	"-arch sm_100a -m 64 "



//--------------------- .note.nv.cuinfo           --------------------------
	.section	.note.nv.cuinfo,"",@"SHT_NOTE"
	.sectionflags	@"SHF_NOTE_NV_CUINFO"
        /*0018*/ 	.short	0x0002
        /*001a*/ 	.short	0x0064
        /*001c*/ 	.short	0x0082
	.zero		2


//--------------------- .nv.info                  --------------------------
	.section	.nv.info,"",@"SHT_CUDA_INFO"
	.align	4


	//----- nvinfo : EIATTR_REGCOUNT
	.align		4
        /*0000*/ 	.byte	0x04, 0x2f
        /*0002*/ 	.short	(.L_20 - .L_19)
	.align		4
.L_19:
        /*0004*/ 	.word	index@(_ZN7cutlass13device_kernelINS_4gemm6kernel13GemmUniversalIN4cute5tupleIJiiiiEEENS1_10collective13CollectiveMmaINS1_35MainloopSm100TmaUmmaWarpSpecializedILi4ELi2ELi2ENS5_IJNS4_1CILi2EEESB_NSA_ILi1EEEEEEEENS5_IJNSA_ILi256EEESF_NSA_ILi128EEEEEENS_12float_e4m3_tENS5_IJlSC_lEEESI_SJ_NS4_8TiledMMAINS4_8MMA_AtomIJNS4_10MMA_TraitsINS4_25SM100_MMA_F8F6F4_2x1SM_SSEJSI_SI_fSF_SF_NS4_17integral_constantINS4_4UMMA5MajorELSQ_0EEESR_NSO_INSP_7ScaleInELSS_0EEEST_EEEEEENS4_6LayoutINS5_IJSC_SC_SC_EEENS5_IJNSA_ILi0EEESY_SY_EEEEENS5_IJNS4_10UnderscoreES11_S11_EEEEENS4_28SM100_TMA_2SM_LOAD_MULTICASTENS4_14ComposedLayoutINS4_7SwizzleILi3ELi4ELi3EEENS4_18smem_ptr_flag_bitsILi8EEENSW_INS5_IJNSA_ILi8EEESG_EEENS5_IJSG_SC_EEEEEEEvNS4_8identityENS4_18SM100_TMA_2SM_LOADES1E_vS1F_EENS_8epilogue10collective18CollectiveEpilogueINS1I_23Sm100TmaWarpSpecializedILi4ELi2ELi64ELb0ELb0EEEJNS5_IJSG_SF_SG_EEENS5_IJNSW_ISG_SC_EENSW_INSA_ILi64EEESC_EEEEESI_SJ_SI_SJ_NS1I_6fusion15FusionCallbacksIS1M_NS1S_17LinearCombinationISI_fSI_fLNS_15FloatRoundStyleE2EEES1N_S1R_JEEENS4_5SM1004TMEM4LOAD26SM100_TMEM_LOAD_32dp32b64xENS4_13SM90_TMA_LOADENS15_INS16_ILi2ELi4ELi3EEES19_NSW_INS5_IJS1A_S1P_EEENS5_IJS1P_SC_EEEEEEENS4_39AutoVectorizingCopyWithAssumedAlignmentILi128EEENS4_14SM90_TMA_STOREES27_S29_S29_EEEvvEEEEvNT_6ParamsE)
        /*0008*/ 	.word	0x000000cf


	//----- nvinfo : EIATTR_FRAME_SIZE
	.align		4
.L_20:
        /*000c*/ 	.byte	0x04, 0x11
        /*000e*/ 	.short	(.L_22 - .L_21)
	.align		4
.L_21:
        /*0010*/ 	.word	index@($__internal_2_$__cuda_sm10x_tcgen05_guardrail_trap_unallocated_columns_being_dealloced)
        /*0014*/ 	.word	0x00000000


	//----- nvinfo : EIATTR_FRAME_SIZE
	.align		4
.L_22:
        /*0018*/ 	.byte	0x04, 0x11
        /*001a*/ 	.short	(.L_24 - .L_23)
	.align		4
.L_23:
        /*001c*/ 	.word	index@($__internal_1_$__cuda_sm10x_tcgen05_guardrail_trap_phase_invalid_during_alloc)
        /*0020*/ 	.word	0x00000000


	//----- nvinfo : EIATTR_FRAME_SIZE
	.align		4
.L_24:
        /*0024*/ 	.byte	0x04, 0x11
        /*0026*/ 	.short	(.L_26 - .L_25)
	.align		4
.L_25:
        /*0028*/ 	.word	index@($__internal_0_$__cuda_sm10x_tcgen05_guardrail_trap_col_being_dealloced_not_returned_by_alloc)
        /*002c*/ 	.word	0x00000000


	//----- nvinfo : EIATTR_FRAME_SIZE
	.align		4
.L_26:
        /*0030*/ 	.byte	0x04, 0x11
        /*0032*/ 	.short	(.L_28 - .L_27)
	.align		4
.L_27:
        /*0034*/ 	.word	index@(_ZN7cutlass13device_kernelINS_4gemm6kernel13GemmUniversalIN4cute5tupleIJiiiiEEENS1_10collective13CollectiveMmaINS1_35MainloopSm100TmaUmmaWarpSpecializedILi4ELi2ELi2ENS5_IJNS4_1CILi2EEESB_NSA_ILi1EEEEEEEENS5_IJNSA_ILi256EEESF_NSA_ILi128EEEEEENS_12float_e4m3_tENS5_IJlSC_lEEESI_SJ_NS4_8TiledMMAINS4_8MMA_AtomIJNS4_10MMA_TraitsINS4_25SM100_MMA_F8F6F4_2x1SM_SSEJSI_SI_fSF_SF_NS4_17integral_constantINS4_4UMMA5MajorELSQ_0EEESR_NSO_INSP_7ScaleInELSS_0EEEST_EEEEEENS4_6LayoutINS5_IJSC_SC_SC_EEENS5_IJNSA_ILi0EEESY_SY_EEEEENS5_IJNS4_10UnderscoreES11_S11_EEEEENS4_28SM100_TMA_2SM_LOAD_MULTICASTENS4_14ComposedLayoutINS4_7SwizzleILi3ELi4ELi3EEENS4_18smem_ptr_flag_bitsILi8EEENSW_INS5_IJNSA_ILi8EEESG_EEENS5_IJSG_SC_EEEEEEEvNS4_8identityENS4_18SM100_TMA_2SM_LOADES1E_vS1F_EENS_8epilogue10collective18CollectiveEpilogueINS1I_23Sm100TmaWarpSpecializedILi4ELi2ELi64ELb0ELb0EEEJNS5_IJSG_SF_SG_EEENS5_IJNSW_ISG_SC_EENSW_INSA_ILi64EEESC_EEEEESI_SJ_SI_SJ_NS1I_6fusion15FusionCallbacksIS1M_NS1S_17LinearCombinationISI_fSI_fLNS_15FloatRoundStyleE2EEES1N_S1R_JEEENS4_5SM1004TMEM4LOAD26SM100_TMEM_LOAD_32dp32b64xENS4_13SM90_TMA_LOADENS15_INS16_ILi2ELi4ELi3EEES19_NSW_INS5_IJS1A_S1P_EEENS5_IJS1P_SC_EEEEEEENS4_39AutoVectorizingCopyWithAssumedAlignmentILi128EEENS4_14SM90_TMA_STOREES27_S29_S29_EEEvvEEEEvNT_6ParamsE)
        /*0038*/ 	.word	0x00000000


	//----- nvinfo : EIATTR_MIN_STACK_SIZE
	.align		4
.L_28:
        /*003c*/ 	.byte	0x04, 0x12
        /*003e*/ 	.short	(.L_30 - .L_29)
	.align		4
.L_29:
        /*0040*/ 	.word	index@(_ZN7cutlass13device_kernelINS_4gemm6kernel13GemmUniversalIN4cute5tupleIJiiiiEEENS1_10collective13CollectiveMmaINS1_35MainloopSm100TmaUmmaWarpSpecializedILi4ELi2ELi2ENS5_IJNS4_1CILi2EEESB_NSA_ILi1EEEEEEEENS5_IJNSA_ILi256EEESF_NSA_ILi128EEEEEENS_12float_e4m3_tENS5_IJlSC_lEEESI_SJ_NS4_8TiledMMAINS4_8MMA_AtomIJNS4_10MMA_TraitsINS4_25SM100_MMA_F8F6F4_2x1SM_SSEJSI_SI_fSF_SF_NS4_17integral_constantINS4_4UMMA5MajorELSQ_0EEESR_NSO_INSP_7ScaleInELSS_0EEEST_EEEEEENS4_6LayoutINS5_IJSC_SC_SC_EEENS5_IJNSA_ILi0EEESY_SY_EEEEENS5_IJNS4_10UnderscoreES11_S11_EEEEENS4_28SM100_TMA_2SM_LOAD_MULTICASTENS4_14ComposedLayoutINS4_7SwizzleILi3ELi4ELi3EEENS4_18smem_ptr_flag_bitsILi8EEENSW_INS5_IJNSA_ILi8EEESG_EEENS5_IJSG_SC_EEEEEEEvNS4_8identityENS4_18SM100_TMA_2SM_LOADES1E_vS1F_EENS_8epilogue10collective18CollectiveEpilogueINS1I_23Sm100TmaWarpSpecializedILi4ELi2ELi64ELb0ELb0EEEJNS5_IJSG_SF_SG_EEENS5_IJNSW_ISG_SC_EENSW_INSA_ILi64EEESC_EEEEESI_SJ_SI_SJ_NS1I_6fusion15FusionCallbacksIS1M_NS1S_17LinearCombinationISI_fSI_fLNS_15FloatRoundStyleE2EEES1N_S1R_JEEENS4_5SM1004TMEM4LOAD26SM100_TMEM_LOAD_32dp32b64xENS4_13SM90_TMA_LOADENS15_INS16_ILi2ELi4ELi3EEES19_NSW_INS5_IJS1A_S1P_EEENS5_IJS1P_SC_EEEEEEENS4_39AutoVectorizingCopyWithAssumedAlignmentILi128EEENS4_14SM90_TMA_STOREES27_S29_S29_EEEvvEEEEvNT_6ParamsE)
        /*0044*/ 	.word	0x00000000
.L_30:


//--------------------- .nv.compat                --------------------------
	.section	.nv.compat,"",@"SHT_CUDA_COMPAT_INFO"
	.align	4
        /*0000*/ 	.byte	0x02, 0x09, 0x01, 0x00, 0x02, 0x02, 0x02, 0x00, 0x02, 0x05, 0x05, 0x00, 0x03, 0x07, 0x01, 0x01
        /*0010*/ 	.byte	0x02, 0x03, 0x01, 0x00, 0x02, 0x06, 0x01, 0x00, 0x04, 0x0b, 0x08, 0x00, 0x09, 0x00, 0x00, 0x00
        /*0020*/ 	.byte	0x00, 0x00, 0x00, 0x00


//--------------------- .nv.info._ZN7cutlass13device_kernelINS_4gemm6kernel13GemmUniversalIN4cute5tupleIJiiiiEEENS1_10collective13CollectiveMmaINS1_35MainloopSm100TmaUmmaWarpSpecializedILi4ELi2ELi2ENS5_IJNS4_1CILi2EEESB_NSA_ILi1EEEEEEEENS5_IJNSA_ILi256EEESF_NSA_ILi128EEEEEENS_12float_e4m3_tENS5_IJlSC_lEEESI_SJ_NS4_8TiledMMAINS4_8MMA_AtomIJNS4_10MMA_TraitsINS4_25SM100_MMA_F8F6F4_2x1SM_SSEJSI_SI_fSF_SF_NS4_17integral_constantINS4_4UMMA5MajorELSQ_0EEESR_NSO_INSP_7ScaleInELSS_0EEEST_EEEEEENS4_6LayoutINS5_IJSC_SC_SC_EEENS5_IJNSA_ILi0EEESY_SY_EEEEENS5_IJNS4_10UnderscoreES11_S11_EEEEENS4_28SM100_TMA_2SM_LOAD_MULTICASTENS4_14ComposedLayoutINS4_7SwizzleILi3ELi4ELi3EEENS4_18smem_ptr_flag_bitsILi8EEENSW_INS5_IJNSA_ILi8EEESG_EEENS5_IJSG_SC_EEEEEEEvNS4_8identityENS4_18SM100_TMA_2SM_LOADES1E_vS1F_EENS_8epilogue10collective18CollectiveEpilogueINS1I_23Sm100TmaWarpSpecializedILi4ELi2ELi64ELb0ELb0EEEJNS5_IJSG_SF_SG_EEENS5_IJNSW_ISG_SC_EENSW_INSA_ILi64EEESC_EEEEESI_SJ_SI_SJ_NS1I_6fusion15FusionCallbacksIS1M_NS1S_17LinearCombinationISI_fSI_fLNS_15FloatRoundStyleE2EEES1N_S1R_JEEENS4_5SM1004TMEM4LOAD26SM100_TMEM_LOAD_32dp32b64xENS4_13SM90_TMA_LOADENS15_INS16_ILi2ELi4ELi3EEES19_NSW_INS5_IJS1A_S1P_EEENS5_IJS1P_SC_EEEEEEENS4_39AutoVectorizingCopyWithAssumedAlignmentILi128EEENS4_14SM90_TMA_STOREES27_S29_S29_EEEvvEEEEvNT_6ParamsE --------------------------
	.section	.nv.info._ZN7cutlass13device_kernelINS_4gemm6kernel13GemmUniversalIN4cute5tupleIJiiiiEEENS1_10collective13CollectiveMmaINS1_35MainloopSm100TmaUmmaWarpSpecializedILi4ELi2ELi2ENS5_IJNS4_1CILi2EEESB_NSA_ILi1EEEEEEEENS5_IJNSA_ILi256EEESF_NSA_ILi128EEEEEENS_12float_e4m3_tENS5_IJlSC_lEEESI_SJ_NS4_8TiledMMAINS4_8MMA_AtomIJNS4_10MMA_TraitsINS4_25SM100_MMA_F8F6F4_2x1SM_SSEJSI_SI_fSF_SF_NS4_17integral_constantINS4_4UMMA5MajorELSQ_0EEESR_NSO_INSP_7ScaleInELSS_0EEEST_EEEEEENS4_6LayoutINS5_IJSC_SC_SC_EEENS5_IJNSA_ILi0EEESY_SY_EEEEENS5_IJNS4_10UnderscoreES11_S11_EEEEENS4_28SM100_TMA_2SM_LOAD_MULTICASTENS4_14ComposedLayoutINS4_7SwizzleILi3ELi4ELi3EEENS4_18smem_ptr_flag_bitsILi8EEENSW_INS5_IJNSA_ILi8EEESG_EEENS5_IJSG_SC_EEEEEEEvNS4_8identityENS4_18SM100_TMA_2SM_LOADES1E_vS1F_EENS_8epilogue10collective18CollectiveEpilogueINS1I_23Sm100TmaWarpSpecializedILi4ELi2ELi64ELb0ELb0EEEJNS5_IJSG_SF_SG_EEENS5_IJNSW_ISG_SC_EENSW_INSA_ILi64EEESC_EEEEESI_SJ_SI_SJ_NS1I_6fusion15FusionCallbacksIS1M_NS1S_17LinearCombinationISI_fSI_fLNS_15FloatRoundStyleE2EEES1N_S1R_JEEENS4_5SM1004TMEM4LOAD26SM100_TMEM_LOAD_32dp32b64xENS4_13SM90_TMA_LOADENS15_INS16_ILi2ELi4ELi3EEES19_NSW_INS5_IJS1A_S1P_EEENS5_IJS1P_SC_EEEEEEENS4_39AutoVectorizingCopyWithAssumedAlignmentILi128EEENS4_14SM90_TMA_STOREES27_S29_S29_EEEvvEEEEvNT_6ParamsE,"",@"SHT_CUDA_INFO"
	.sectionflags	@""
	.align	4


	//----- nvinfo : EIATTR_CUDA_API_VERSION
	.align		4
        /*0000*/ 	.byte	0x04, 0x37
        /*0002*/ 	.short	(.L_32 - .L_31)
.L_31:
        /*0004*/ 	.word	0x00000082


	//----- nvinfo : EIATTR_KPARAM_INFO
	.align		4
.L_32:
        /*0008*/ 	.byte	0x04, 0x17
        /*000a*/ 	.short	(.L_34 - .L_33)
.L_33:
        /*000c*/ 	.word	0x00000000
        /*0010*/ 	.short	0x0000
        /*0012*/ 	.short	0x0000
        /*0014*/ 	.byte	0x00, 0xf0, 0x01, 0x20


	//----- nvinfo : EIATTR_AT_ENTRY_FRAGMENTS
	.align		4
.L_34:
        /*0018*/ 	.byte	0x04, 0x4f
        /*001a*/ 	.short	(.L_36 - .L_35)


	//   ....[0]....
.L_35:
        /*001c*/ 	.word	0x00000007


	//----- nvinfo : EIATTR_RESERVED_SMEM_USED
	.align		4
.L_36:
        /*0020*/ 	.byte	0x01, 0x41
	.zero		2


	//----- nvinfo : EIATTR_SPARSE_MMA_MASK
	.align		4
        /*0024*/ 	.byte	0x03, 0x50
        /*0026*/ 	.short	0x0000


	//----- nvinfo : EIATTR_TCGEN05_2CTA_USED
	.align		4
        /*0028*/ 	.byte	0x01, 0x52
	.zero		2


	//----- nvinfo : EIATTR_MAXREG_COUNT
	.align		4
        /*002c*/ 	.byte	0x03, 0x1b
        /*002e*/ 	.short	0x00ff


	//----- nvinfo : EIATTR_NUM_BARRIERS
	.align		4
        /*0030*/ 	.byte	0x02, 0x4c
        /*0032*/ 	.byte	0x07
	.zero		1


	//----- nvinfo : EIATTR_EXTERNS
	.align		4
        /*0034*/ 	.byte	0x04, 0x0f
        /*0036*/ 	.short	(.L_38 - .L_37)


	//   ....[0]....
	.align		4
.L_37:
        /*0038*/ 	.word	index@(__assertfail)


	//----- nvinfo : EIATTR_MERCURY_ISA_VERSION
	.align		4
.L_38:
        /*003c*/ 	.byte	0x03, 0x5f
        /*003e*/ 	.short	0x0101


	//----- nvinfo : EIATTR_INT_WARP_WIDE_INSTR_OFFSETS
	.align		4
        /*0040*/ 	.byte	0x04, 0x31
        /*0042*/ 	.short	(.L_40 - .L_39)


	//   ....[0]....
.L_39:
        /*0044*/ 	.word	0x00000d30


	//   ....[1]....
        /*0048*/ 	.word	0x00000dd0


	//   ....[2]....
        /*004c*/ 	.word	0x00004180


	//   ....[3]....
        /*0050*/ 	.word	0x000041a0


	//   ....[4]....
        /*0054*/ 	.word	0x000041d0


	//   ....[5]....
        /*0058*/ 	.word	0x00004d10


	//   ....[6]....
        /*005c*/ 	.word	0x00004d80


	//   ....[7]....
        /*0060*/ 	.word	0x00004e60


	//   ....[8]....
        /*0064*/ 	.word	0x00004ee0


	//   ....[9]....
        /*0068*/ 	.word	0x00004fe0


	//   ....[10]....
        /*006c*/ 	.word	0x00005060


	//   ....[11]....
        /*0070*/ 	.word	0x00005150


	//   ....[12]....
        /*0074*/ 	.word	0x00005200


	//----- nvinfo : EIATTR_COOP_GROUP_MASK_REGIDS
	.align		4
.L_40:
        /*0078*/ 	.byte	0x04, 0x29
        /*007a*/ 	.short	(.L_42 - .L_41)


	//   ....[0]....
.L_41:
        /*007c*/ 	.word	0xffffffff


	//   ....[1]....
        /*0080*/ 	.word	0xffffffff


	//   ....[2]....
        /*0084*/ 	.word	0xffffffff


	//   ....[3]....
        /*0088*/ 	.word	0xffffffff


	//   ....[4]....
        /*008c*/ 	.word	0xffffffff


	//   ....[5]....
        /*0090*/ 	.word	0xffffffff


	//   ....[6]....
        /*0094*/ 	.word	0xffffffff


	//   ....[7]....
        /*0098*/ 	.word	0xffffffff


	//   ....[8]....
        /*009c*/ 	.word	0xffffffff


	//   ....[9]....
        /*00a0*/ 	.word	0xffffffff


	//   ....[10]....
        /*00a4*/ 	.word	0xffffffff


	//   ....[11]....
        /*00a8*/ 	.word	0xffffffff


	//   ....[12]....
        /*00ac*/ 	.word	0xffffffff


	//   ....[13]....
        /*00b0*/ 	.word	0xffffffff


	//----- nvinfo : EIATTR_COOP_GROUP_INSTR_OFFSETS
	.align		4
.L_42:
        /*00b4*/ 	.byte	0x04, 0x28
        /*00b6*/ 	.short	(.L_44 - .L_43)


	//   ....[0]....
.L_43:
        /*00b8*/ 	.word	0x000000b0


	//   ....[1]....
        /*00bc*/ 	.word	0x00000520


	//   ....[2]....
        /*00c0*/ 	.word	0x000006e0


	//   ....[3]....
        /*00c4*/ 	.word	0x00000870


	//   ....[4]....
        /*00c8*/ 	.word	0x00000960


	//   ....[5]....
        /*00cc*/ 	.word	0x00000ac0


	//   ....[6]....
        /*00d0*/ 	.word	0x00000c10


	//   ....[7]....
        /*00d4*/ 	.word	0x00000e50


	//   ....[8]....
        /*00d8*/ 	.word	0x000021c0


	//   ....[9]....
        /*00dc*/ 	.word	0x00003080


	//   ....[10]....
        /*00e0*/ 	.word	0x00003550


	//   ....[11]....
        /*00e4*/ 	.word	0x00003580


	//   ....[12]....
        /*00e8*/ 	.word	0x00004080


	//   ....[13]....
        /*00ec*/ 	.word	0x00004290


	//----- nvinfo : EIATTR_VRC_CTA_INIT_COUNT
	.align		4
.L_44:
        /*00f0*/ 	.byte	0x02, 0x4a
        /*00f2*/ 	.byte	0x80
	.zero		1


	//----- nvinfo : EIATTR_SYSCALL_OFFSETS
	.align		4
        /*00f4*/ 	.byte	0x04, 0x46
        /*00f6*/ 	.short	(.L_46 - .L_45)


	//   ....[0]....
.L_45:
        /*00f8*/ 	.word	0x00005e80


	//   ....[1]....
        /*00fc*/ 	.word	0x00005fc0


	//   ....[2]....
        /*0100*/ 	.word	0x00006850


	//   ....[3]....
        /*0104*/ 	.word	0x00007e70


	//   ....[4]....
        /*0108*/ 	.word	0x00009420


	//   ....[5]....
        /*010c*/ 	.word	0x0000a9f0


	//----- nvinfo : EIATTR_MBARRIER_INSTR_OFFSETS
	.align		4
.L_46:
        /*0110*/ 	.byte	0x04, 0x39
        /*0112*/ 	.short	(.L_48 - .L_47)


	//   ....[0]....
.L_47:
        /*0114*/ 	.word	0x00000650
        /*0118*/ 	.word	0x000000ff
        /*011c*/ 	.word	0x00000000
        /*0120*/ 	.short	0x0100
        /*0122*/ 	.byte	0x04
	.zero		1


	//   ....[1]....
        /*0124*/ 	.word	0x00000660
        /*0128*/ 	.word	0x000000ff
        /*012c*/ 	.word	0x00000020
        /*0130*/ 	.short	0x0100
        /*0132*/ 	.byte	0x04
	.zero		1


	//   ....[2]....
        /*0134*/ 	.word	0x00000670
        /*0138*/ 	.word	0x000000ff
        /*013c*/ 	.word	0x00000008
        /*0140*/ 	.short	0x0100
        /*0142*/ 	.byte	0x04
	.zero		1


	//   ....[3]....
        /*0144*/ 	.word	0x00000680
        /*0148*/ 	.word	0x000000ff
        /*014c*/ 	.word	0x00000028
        /*0150*/ 	.short	0x0100
        /*0152*/ 	.byte	0x04
	.zero		1


	//   ....[4]....
        /*0154*/ 	.word	0x00000690
        /*0158*/ 	.word	0x000000ff
        /*015c*/ 	.word	0x00000010
        /*0160*/ 	.short	0x0100
        /*0162*/ 	.byte	0x04
	.zero		1


	//   ....[5]....
        /*0164*/ 	.word	0x000006a0
        /*0168*/ 	.word	0x000000ff
        /*016c*/ 	.word	0x00000030
        /*0170*/ 	.short	0x0100
        /*0172*/ 	.byte	0x04
	.zero		1


	//   ....[6]....
        /*0174*/ 	.word	0x000006b0
        /*0178*/ 	.word	0x000000ff
        /*017c*/ 	.word	0x00000018
        /*0180*/ 	.short	0x0100
        /*0182*/ 	.byte	0x04
	.zero		1


	//   ....[7]....
        /*0184*/ 	.word	0x000006c0
        /*0188*/ 	.word	0x000000ff
        /*018c*/ 	.word	0x00000038
        /*0190*/ 	.short	0x0100
        /*0192*/ 	.byte	0x04
	.zero		1


	//   ....[8]....
        /*0194*/ 	.word	0x000007e0
        /*0198*/ 	.word	0x000000ff
        /*019c*/ 	.word	0x00000040
        /*01a0*/ 	.short	0x0100
        /*01a2*/ 	.byte	0x04
	.zero		1


	//   ....[9]....
        /*01a4*/ 	.word	0x000007f0
        /*01a8*/ 	.word	0x000000ff
        /*01ac*/ 	.word	0x00000060
        /*01b0*/ 	.short	0x0100
        /*01b2*/ 	.byte	0x04
	.zero		1


	//   ....[10]....
        /*01b4*/ 	.word	0x00000800
        /*01b8*/ 	.word	0x000000ff
        /*01bc*/ 	.word	0x00000048
        /*01c0*/ 	.short	0x0100
        /*01c2*/ 	.byte	0x04
	.zero		1


	//   ....[11]....
        /*01c4*/ 	.word	0x00000810
        /*01c8*/ 	.word	0x000000ff
        /*01cc*/ 	.word	0x00000068
        /*01d0*/ 	.short	0x0100
        /*01d2*/ 	.byte	0x04
	.zero		1


	//   ....[12]....
        /*01d4*/ 	.word	0x00000820
        /*01d8*/ 	.word	0x000000ff
        /*01dc*/ 	.word	0x00000050
        /*01e0*/ 	.short	0x0100
        /*01e2*/ 	.byte	0x04
	.zero		1


	//   ....[13]....
        /*01e4*/ 	.word	0x00000830
        /*01e8*/ 	.word	0x000000ff
        /*01ec*/ 	.word	0x00000070
        /*01f0*/ 	.short	0x0100
        /*01f2*/ 	.byte	0x04
	.zero		1


	//   ....[14]....
        /*01f4*/ 	.word	0x00000840
        /*01f8*/ 	.word	0x000000ff
        /*01fc*/ 	.word	0x00000058
        /*0200*/ 	.short	0x0100
        /*0202*/ 	.byte	0x04
	.zero		1


	//   ....[15]....
        /*0204*/ 	.word	0x00000850
        /*0208*/ 	.word	0x000000ff
        /*020c*/ 	.word	0x00000078
        /*0210*/ 	.short	0x0100
        /*0212*/ 	.byte	0x04
	.zero		1


	//   ....[16]....
        /*0214*/ 	.word	0x00000930
        /*0218*/ 	.word	0x000000ff
        /*021c*/ 	.word	0x00000080
        /*0220*/ 	.short	0x0100
        /*0222*/ 	.byte	0x06
	.zero		1


	//   ....[17]....
        /*0224*/ 	.word	0x00000940
        /*0228*/ 	.word	0x000000ff
        /*022c*/ 	.word	0x00000088
        /*0230*/ 	.short	0x0100
        /*0232*/ 	.byte	0x06
	.zero		1


	//   ....[18]....
        /*0234*/ 	.word	0x00000a70
        /*0238*/ 	.word	0x000000ff
        /*023c*/ 	.word	0x00000090
        /*0240*/ 	.short	0x0100
        /*0242*/ 	.byte	0x06
	.zero		1


	//   ....[19]....
        /*0244*/ 	.word	0x00000a80
        /*0248*/ 	.word	0x000000ff
        /*024c*/ 	.word	0x000000a0
        /*0250*/ 	.short	0x0100
        /*0252*/ 	.byte	0x06
	.zero		1


	//   ....[20]....
        /*0254*/ 	.word	0x00000a90
        /*0258*/ 	.word	0x000000ff
        /*025c*/ 	.word	0x00000098
        /*0260*/ 	.short	0x0100
        /*0262*/ 	.byte	0x06
	.zero		1


	//   ....[21]....
        /*0264*/ 	.word	0x00000aa0
        /*0268*/ 	.word	0x000000ff
        /*026c*/ 	.word	0x000000a8
        /*0270*/ 	.short	0x0100
        /*0272*/ 	.byte	0x06
	.zero		1


	//   ....[22]....
        /*0274*/ 	.word	0x00000bc0
        /*0278*/ 	.word	0x000000ff
        /*027c*/ 	.word	0x000000b0
        /*0280*/ 	.short	0x0100
        /*0282*/ 	.byte	0x04
	.zero		1


	//   ....[23]....
        /*0284*/ 	.word	0x00000bd0
        /*0288*/ 	.word	0x000000ff
        /*028c*/ 	.word	0x000000c0
        /*0290*/ 	.short	0x0100
        /*0292*/ 	.byte	0x04
	.zero		1


	//   ....[24]....
        /*0294*/ 	.word	0x00000be0
        /*0298*/ 	.word	0x000000ff
        /*029c*/ 	.word	0x000000b8
        /*02a0*/ 	.short	0x0100
        /*02a2*/ 	.byte	0x04
	.zero		1


	//   ....[25]....
        /*02a4*/ 	.word	0x00000bf0
        /*02a8*/ 	.word	0x000000ff
        /*02ac*/ 	.word	0x000000c8
        /*02b0*/ 	.short	0x0100
        /*02b2*/ 	.byte	0x04
	.zero		1


	//   ....[26]....
        /*02b4*/ 	.word	0x00000ce0
        /*02b8*/ 	.word	0x000000ff
        /*02bc*/ 	.word	0x000000d0
        /*02c0*/ 	.short	0x0100
        /*02c2*/ 	.byte	0x04
	.zero		1


	//   ....[27]....
        /*02c4*/ 	.word	0x00000cf0
        /*02c8*/ 	.word	0x000000ff
        /*02cc*/ 	.word	0x000000e0
        /*02d0*/ 	.short	0x0100
        /*02d2*/ 	.byte	0x04
	.zero		1


	//   ....[28]....
        /*02d4*/ 	.word	0x00000d00
        /*02d8*/ 	.word	0x000000ff
        /*02dc*/ 	.word	0x000000d8
        /*02e0*/ 	.short	0x0100
        /*02e2*/ 	.byte	0x04
	.zero		1


	//   ....[29]....
        /*02e4*/ 	.word	0x00000d10
        /*02e8*/ 	.word	0x000000ff
        /*02ec*/ 	.word	0x000000e8
        /*02f0*/ 	.short	0x0100
        /*02f2*/ 	.byte	0x04
	.zero		1


	//   ....[30]....
        /*02f4*/ 	.word	0x00000e10
        /*02f8*/ 	.word	0x000000ff
        /*02fc*/ 	.word	0x000000f0
        /*0300*/ 	.short	0x0100
        /*0302*/ 	.byte	0x06
	.zero		1


	//   ....[31]....
        /*0304*/ 	.word	0x000019e0
        /*0308*/ 	.word	0x00000003
        /*030c*/ 	.word	0x000000e0
        /*0310*/ 	.short	0x010a
        /*0312*/ 	.byte	0xff
	.zero		1


	//   ....[32]....
        /*0314*/ 	.word	0x00001a10
        /*0318*/ 	.word	0x00000003
        /*031c*/ 	.word	0x000000d0
        /*0320*/ 	.short	0x0101
        /*0322*/ 	.byte	0xff
	.zero		1


	//   ....[33]....
        /*0324*/ 	.word	0x00001ad0
        /*0328*/ 	.word	0x000000ff
        /*032c*/ 	.word	0x00000020
        /*0330*/ 	.short	0x010a
        /*0332*/ 	.byte	0x04
	.zero		1


	//   ....[34]....
        /*0334*/ 	.word	0x00001ba0
        /*0338*/ 	.word	0x000000ff
        /*033c*/ 	.word	0x00000020
        /*0340*/ 	.short	0x010a
        /*0342*/ 	.byte	0x21
	.zero		1


	//   ....[35]....
        /*0344*/ 	.word	0x00001d50
        /*0348*/ 	.word	0x000000ff
        /*034c*/ 	.word	0x00000020
        /*0350*/ 	.short	0x010a
        /*0352*/ 	.byte	0x05
	.zero		1


	//   ....[36]....
        /*0354*/ 	.word	0x00001e60
        /*0358*/ 	.word	0x000000ff
        /*035c*/ 	.word	0x00000088
        /*0360*/ 	.short	0x0101
        /*0362*/ 	.byte	0x06
	.zero		1


	//   ....[37]....
        /*0364*/ 	.word	0x00001e80
        /*0368*/ 	.word	0x000000ff
        /*036c*/ 	.word	0x00000020
        /*0370*/ 	.short	0x010a
        /*0372*/ 	.byte	0x04
	.zero		1


	//   ....[38]....
        /*0374*/ 	.word	0x00001f00
        /*0378*/ 	.word	0x000000ff
        /*037c*/ 	.word	0x00000020
        /*0380*/ 	.short	0x010a
        /*0382*/ 	.byte	0x11
	.zero		1


	//   ....[39]....
        /*0384*/ 	.word	0x00002090
        /*0388*/ 	.word	0x000000ff
        /*038c*/ 	.word	0x00000020
        /*0390*/ 	.short	0x010a
        /*0392*/ 	.byte	0x05
	.zero		1


	//   ....[40]....
        /*0394*/ 	.word	0x000021f0
        /*0398*/ 	.word	0x00000003
        /*039c*/ 	.word	0x00000090
        /*03a0*/ 	.short	0x010a
        /*03a2*/ 	.byte	0xff
	.zero		1


	//   ....[41]....
        /*03a4*/ 	.word	0x00002340
        /*03a8*/ 	.word	0x00000000
        /*03ac*/ 	.word	0x00000000
        /*03b0*/ 	.short	0x0101
        /*03b2*/ 	.byte	0xff
	.zero		1


	//   ....[42]....
        /*03b4*/ 	.word	0x00002900
        /*03b8*/ 	.word	0x000000ff
        /*03bc*/ 	.word	0x00000000
        /*03c0*/ 	.short	0x010a
        /*03c2*/ 	.byte	0x04
	.zero		1


	//   ....[43]....
        /*03c4*/ 	.word	0x00002990
        /*03c8*/ 	.word	0x000000ff
        /*03cc*/ 	.word	0x00000000
        /*03d0*/ 	.short	0x010a
        /*03d2*/ 	.byte	0x05
	.zero		1


	//   ....[44]....
        /*03d4*/ 	.word	0x00002a20
        /*03d8*/ 	.word	0x000000ff
        /*03dc*/ 	.word	0x00000000
        /*03e0*/ 	.short	0x010a
        /*03e2*/ 	.byte	0x05
	.zero		1


	//   ....[45]....
        /*03e4*/ 	.word	0x00002ac0
        /*03e8*/ 	.word	0x00000000
        /*03ec*/ 	.word	0x00000000
        /*03f0*/ 	.short	0x010a
        /*03f2*/ 	.byte	0xff
	.zero		1


	//   ....[46]....
        /*03f4*/ 	.word	0x00002be0
        /*03f8*/ 	.word	0x00000000
        /*03fc*/ 	.word	0x000000d0
        /*0400*/ 	.short	0x010a
        /*0402*/ 	.byte	0xff
	.zero		1


	//   ....[47]....
        /*0404*/ 	.word	0x00002c50
        /*0408*/ 	.word	0x00000004
        /*040c*/ 	.word	0x00000000
        /*0410*/ 	.short	0x0101
        /*0412*/ 	.byte	0xff
	.zero		1


	//   ....[48]....
        /*0414*/ 	.word	0x00002c70
        /*0418*/ 	.word	0x000000ff
        /*041c*/ 	.word	0x000000a0
        /*0420*/ 	.short	0x010a
        /*0422*/ 	.byte	0x04
	.zero		1


	//   ....[49]....
        /*0424*/ 	.word	0x00002d90
        /*0428*/ 	.word	0x00000000
        /*042c*/ 	.word	0x00000090
        /*0430*/ 	.short	0x010a
        /*0432*/ 	.byte	0xff
	.zero		1


	//   ....[50]....
        /*0434*/ 	.word	0x00002e90
        /*0438*/ 	.word	0x00000000
        /*043c*/ 	.word	0x00000000
        /*0440*/ 	.short	0x0101
        /*0442*/ 	.byte	0xff
	.zero		1


	//   ....[51]....
        /*0444*/ 	.word	0x00002f20
        /*0448*/ 	.word	0x000000ff
        /*044c*/ 	.word	0x000000a0
        /*0450*/ 	.short	0x0106
        /*0452*/ 	.byte	0x04
	.zero		1


	//   ....[52]....
        /*0454*/ 	.word	0x00002f40
        /*0458*/ 	.word	0x000000ff
        /*045c*/ 	.word	0x000000a0
        /*0460*/ 	.short	0x010a
        /*0462*/ 	.byte	0x04
	.zero		1


	//   ....[53]....
        /*0464*/ 	.word	0x00002fd0
        /*0468*/ 	.word	0x000000ff
        /*046c*/ 	.word	0x000000a0
        /*0470*/ 	.short	0x0106
        /*0472*/ 	.byte	0x07
	.zero		1


	//   ....[54]....
        /*0474*/ 	.word	0x00003010
        /*0478*/ 	.word	0x00000000
        /*047c*/ 	.word	0x000000a0
        /*0480*/ 	.short	0x010a
        /*0482*/ 	.byte	0xff
	.zero		1


	//   ....[55]....
        /*0484*/ 	.word	0x00003250
        /*0488*/ 	.word	0x000000ff
        /*048c*/ 	.word	0x00000008
        /*0490*/ 	.short	0x010a
        /*0492*/ 	.byte	0x05
	.zero		1


	//   ....[56]....
        /*0494*/ 	.word	0x00003270
        /*0498*/ 	.word	0x000000ff
        /*049c*/ 	.word	0x00000008
        /*04a0*/ 	.short	0x010a
        /*04a2*/ 	.byte	0x05
	.zero		1


	//   ....[57]....
        /*04a4*/ 	.word	0x00003400
        /*04a8*/ 	.word	0x000000ff
        /*04ac*/ 	.word	0x00000008
        /*04b0*/ 	.short	0x010a
        /*04b2*/ 	.byte	0x05
	.zero		1


	//   ....[58]....
        /*04b4*/ 	.word	0x00003420
        /*04b8*/ 	.word	0x000000ff
        /*04bc*/ 	.word	0x00000008
        /*04c0*/ 	.short	0x010a
        /*04c2*/ 	.byte	0x05
	.zero		1


	//   ....[59]....
        /*04c4*/ 	.word	0x000034e0
        /*04c8*/ 	.word	0x000000ff
        /*04cc*/ 	.word	0x00000000
        /*04d0*/ 	.short	0x0101
        /*04d2*/ 	.byte	0x04
	.zero		1


	//   ....[60]....
        /*04d4*/ 	.word	0x00003820
        /*04d8*/ 	.word	0x00000000
        /*04dc*/ 	.word	0x00000090
        /*04e0*/ 	.short	0x010a
        /*04e2*/ 	.byte	0xff
	.zero		1


	//   ....[61]....
        /*04e4*/ 	.word	0x000038e0
        /*04e8*/ 	.word	0x00000000
        /*04ec*/ 	.word	0x00000000
        /*04f0*/ 	.short	0x0101
        /*04f2*/ 	.byte	0xff
	.zero		1


	//   ....[62]....
        /*04f4*/ 	.word	0x000039a0
        /*04f8*/ 	.word	0x000000ff
        /*04fc*/ 	.word	0x00000000
        /*0500*/ 	.short	0x010a
        /*0502*/ 	.byte	0x04
	.zero		1


	//   ....[63]....
        /*0504*/ 	.word	0x000039b0
        /*0508*/ 	.word	0x000000ff
        /*050c*/ 	.word	0x000000c0
        /*0510*/ 	.short	0x010a
        /*0512*/ 	.byte	0x1f
	.zero		1


	//   ....[64]....
        /*0514*/ 	.word	0x00003a60
        /*0518*/ 	.word	0x000000ff
        /*051c*/ 	.word	0x00000000
        /*0520*/ 	.short	0x010a
        /*0522*/ 	.byte	0x05
	.zero		1


	//   ....[65]....
        /*0524*/ 	.word	0x00003b90
        /*0528*/ 	.word	0x000000ff
        /*052c*/ 	.word	0x00000000
        /*0530*/ 	.short	0x010a
        /*0532*/ 	.byte	0x04
	.zero		1


	//   ....[66]....
        /*0534*/ 	.word	0x00003e90
        /*0538*/ 	.word	0x000000ff
        /*053c*/ 	.word	0x00000000
        /*0540*/ 	.short	0x010a
        /*0542*/ 	.byte	0x04
	.zero		1


	//   ....[67]....
        /*0544*/ 	.word	0x00003f30
        /*0548*/ 	.word	0x00000000
        /*054c*/ 	.word	0x00000000
        /*0550*/ 	.short	0x010a
        /*0552*/ 	.byte	0xff
	.zero		1


	//   ....[68]....
        /*0554*/ 	.word	0x00003f70
        /*0558*/ 	.word	0x00000000
        /*055c*/ 	.word	0x00000000
        /*0560*/ 	.short	0x010a
        /*0562*/ 	.byte	0xff
	.zero		1


	//   ....[69]....
        /*0564*/ 	.word	0x00003fe0
        /*0568*/ 	.word	0x000000ff
        /*056c*/ 	.word	0x00000000
        /*0570*/ 	.short	0x0101
        /*0572*/ 	.byte	0x04
	.zero		1


	//   ....[70]....
        /*0574*/ 	.word	0x00004020
        /*0578*/ 	.word	0x000000ff
        /*057c*/ 	.word	0x000000f0
        /*0580*/ 	.short	0x010a
        /*0582*/ 	.byte	0x1a
	.zero		1


	//   ....[71]....
        /*0584*/ 	.word	0x00004070
        /*0588*/ 	.word	0x000000ff
        /*058c*/ 	.word	0x00000000
        /*0590*/ 	.short	0x0101
        /*0592*/ 	.byte	0x04
	.zero		1


	//   ....[72]....
        /*0594*/ 	.word	0x00004510
        /*0598*/ 	.word	0x0000000c
        /*059c*/ 	.word	0x00000090
        /*05a0*/ 	.short	0x010a
        /*05a2*/ 	.byte	0xff
	.zero		1


	//   ....[73]....
        /*05a4*/ 	.word	0x00004680
        /*05a8*/ 	.word	0x00000000
        /*05ac*/ 	.word	0x00000000
        /*05b0*/ 	.short	0x0101
        /*05b2*/ 	.byte	0xff
	.zero		1


	//   ....[74]....
        /*05b4*/ 	.word	0x00004b10
        /*05b8*/ 	.word	0x000000ff
        /*05bc*/ 	.word	0x00000088
        /*05c0*/ 	.short	0x010a
        /*05c2*/ 	.byte	0x15
	.zero		1


	//   ....[75]....
        /*05c4*/ 	.word	0x00004c90
        /*05c8*/ 	.word	0x000000ff
        /*05cc*/ 	.word	0x00000060
        /*05d0*/ 	.short	0x010a
        /*05d2*/ 	.byte	0x15
	.zero		1


	//   ....[76]....
        /*05d4*/ 	.word	0x00004e10
        /*05d8*/ 	.word	0x000000ff
        /*05dc*/ 	.word	0x00000040
        /*05e0*/ 	.short	0x010b
        /*05e2*/ 	.byte	0x15
	.zero		1


	//   ....[77]....
        /*05e4*/ 	.word	0x00004e20
        /*05e8*/ 	.word	0x000000ff
        /*05ec*/ 	.word	0x00000000
        /*05f0*/ 	.short	0x0101
        /*05f2*/ 	.byte	0x06
	.zero		1


	//   ....[78]....
        /*05f4*/ 	.word	0x00004e30
        /*05f8*/ 	.word	0x000000ff
        /*05fc*/ 	.word	0x00000068
        /*0600*/ 	.short	0x010a
        /*0602*/ 	.byte	0x15
	.zero		1


	//   ....[79]....
        /*0604*/ 	.word	0x00004f90
        /*0608*/ 	.word	0x000000ff
        /*060c*/ 	.word	0x00000048
        /*0610*/ 	.short	0x010b
        /*0612*/ 	.byte	0x15
	.zero		1


	//   ....[80]....
        /*0614*/ 	.word	0x00004fa0
        /*0618*/ 	.word	0x000000ff
        /*061c*/ 	.word	0x00000000
        /*0620*/ 	.short	0x0101
        /*0622*/ 	.byte	0x06
	.zero		1


	//   ....[81]....
        /*0624*/ 	.word	0x00004fb0
        /*0628*/ 	.word	0x000000ff
        /*062c*/ 	.word	0x00000070
        /*0630*/ 	.short	0x010a
        /*0632*/ 	.byte	0x15
	.zero		1


	//   ....[82]....
        /*0634*/ 	.word	0x00005100
        /*0638*/ 	.word	0x000000ff
        /*063c*/ 	.word	0x00000050
        /*0640*/ 	.short	0x010b
        /*0642*/ 	.byte	0x15
	.zero		1


	//   ....[83]....
        /*0644*/ 	.word	0x00005110
        /*0648*/ 	.word	0x000000ff
        /*064c*/ 	.word	0x00000000
        /*0650*/ 	.short	0x0101
        /*0652*/ 	.byte	0x06
	.zero		1


	//   ....[84]....
        /*0654*/ 	.word	0x00005120
        /*0658*/ 	.word	0x000000ff
        /*065c*/ 	.word	0x00000078
        /*0660*/ 	.short	0x010a
        /*0662*/ 	.byte	0x15
	.zero		1


	//   ....[85]....
        /*0664*/ 	.word	0x00005320
        /*0668*/ 	.word	0x000000ff
        /*066c*/ 	.word	0x00000058
        /*0670*/ 	.short	0x010b
        /*0672*/ 	.byte	0x15
	.zero		1


	//   ....[86]....
        /*0674*/ 	.word	0x00005330
        /*0678*/ 	.word	0x000000ff
        /*067c*/ 	.word	0x00000000
        /*0680*/ 	.short	0x0101
        /*0682*/ 	.byte	0x25
	.zero		1


	//   ....[87]....
        /*0684*/ 	.word	0x00005360
        /*0688*/ 	.word	0x000000ff
        /*068c*/ 	.word	0x00000060
        /*0690*/ 	.short	0x010a
        /*0692*/ 	.byte	0x15
	.zero		1


	//   ....[88]....
        /*0694*/ 	.word	0x00005380
        /*0698*/ 	.word	0x000000ff
        /*069c*/ 	.word	0x00000068
        /*06a0*/ 	.short	0x010a
        /*06a2*/ 	.byte	0x15
	.zero		1


	//   ....[89]....
        /*06a4*/ 	.word	0x000053a0
        /*06a8*/ 	.word	0x000000ff
        /*06ac*/ 	.word	0x00000070
        /*06b0*/ 	.short	0x010a
        /*06b2*/ 	.byte	0x15
	.zero		1


	//   ....[90]....
        /*06b4*/ 	.word	0x000053e0
        /*06b8*/ 	.word	0x00000000
        /*06bc*/ 	.word	0x00000078
        /*06c0*/ 	.short	0x010a
        /*06c2*/ 	.byte	0xff
	.zero		1


	//   ....[91]....
        /*06c4*/ 	.word	0x00005710
        /*06c8*/ 	.word	0x00000003
        /*06cc*/ 	.word	0x00000090
        /*06d0*/ 	.short	0x010a
        /*06d2*/ 	.byte	0xff
	.zero		1


	//   ....[92]....
        /*06d4*/ 	.word	0x00005890
        /*06d8*/ 	.word	0x00000000
        /*06dc*/ 	.word	0x00000000
        /*06e0*/ 	.short	0x0101
        /*06e2*/ 	.byte	0xff
	.zero		1


	//   ....[93]....
        /*06e4*/ 	.word	0x000063f0
        /*06e8*/ 	.word	0x00000003
        /*06ec*/ 	.word	0x00000040
        /*06f0*/ 	.short	0x010a
        /*06f2*/ 	.byte	0xff
	.zero		1


	//   ....[94]....
        /*06f4*/ 	.word	0x00006430
        /*06f8*/ 	.word	0x000000a3
        /*06fc*/ 	.word	0x000000b0
        /*0700*/ 	.short	0x010a
        /*0702*/ 	.byte	0xff
	.zero		1


	//   ....[95]....
        /*0704*/ 	.word	0x00006560
        /*0708*/ 	.word	0x00000003
        /*070c*/ 	.word	0x00000040
        /*0710*/ 	.short	0x010a
        /*0712*/ 	.byte	0xff
	.zero		1


	//   ....[96]....
        /*0714*/ 	.word	0x000066a0
        /*0718*/ 	.word	0x00000000
        /*071c*/ 	.word	0x00000000
        /*0720*/ 	.short	0x0101
        /*0722*/ 	.byte	0xff
	.zero		1


	//   ....[97]....
        /*0724*/ 	.word	0x00006720
        /*0728*/ 	.word	0x000000a3
        /*072c*/ 	.word	0x000000b0
        /*0730*/ 	.short	0x010a
        /*0732*/ 	.byte	0xff
	.zero		1


	//   ....[98]....
        /*0734*/ 	.word	0x00007ad0
        /*0738*/ 	.word	0x000000bf
        /*073c*/ 	.word	0x00000040
        /*0740*/ 	.short	0x010a
        /*0742*/ 	.byte	0xff
	.zero		1


	//   ....[99]....
        /*0744*/ 	.word	0x00007ba0
        /*0748*/ 	.word	0x000000bf
        /*074c*/ 	.word	0x00000040
        /*0750*/ 	.short	0x010a
        /*0752*/ 	.byte	0xff
	.zero		1


	//   ....[100]....
        /*0754*/ 	.word	0x00007ce0
        /*0758*/ 	.word	0x00000000
        /*075c*/ 	.word	0x00000000
        /*0760*/ 	.short	0x0101
        /*0762*/ 	.byte	0xff
	.zero		1


	//   ....[101]....
        /*0764*/ 	.word	0x00009080
        /*0768*/ 	.word	0x00000000
        /*076c*/ 	.word	0x00000040
        /*0770*/ 	.short	0x010a
        /*0772*/ 	.byte	0xff
	.zero		1


	//   ....[102]....
        /*0774*/ 	.word	0x00009150
        /*0778*/ 	.word	0x00000000
        /*077c*/ 	.word	0x00000040
        /*0780*/ 	.short	0x010a
        /*0782*/ 	.byte	0xff
	.zero		1


	//   ....[103]....
        /*0784*/ 	.word	0x00009290
        /*0788*/ 	.word	0x00000000
        /*078c*/ 	.word	0x00000000
        /*0790*/ 	.short	0x0101
        /*0792*/ 	.byte	0xff
	.zero		1


	//   ....[104]....
        /*0794*/ 	.word	0x0000a660
        /*0798*/ 	.word	0x00000000
        /*079c*/ 	.word	0x00000040
        /*07a0*/ 	.short	0x010a
        /*07a2*/ 	.byte	0xff
	.zero		1


	//   ....[105]....
        /*07a4*/ 	.word	0x0000a730
        /*07a8*/ 	.word	0x00000000
        /*07ac*/ 	.word	0x00000040
        /*07b0*/ 	.short	0x010a
        /*07b2*/ 	.byte	0xff
	.zero		1


	//   ....[106]....
        /*07b4*/ 	.word	0x0000a870
        /*07b8*/ 	.word	0x00000000
        /*07bc*/ 	.word	0x00000000
        /*07c0*/ 	.short	0x0101
        /*07c2*/ 	.byte	0xff
	.zero		1


	//   ....[107]....
        /*07c4*/ 	.word	0x0000aca0
        /*07c8*/ 	.word	0x000000a3
        /*07cc*/ 	.word	0x00000000
        /*07d0*/ 	.short	0x0101
        /*07d2*/ 	.byte	0xff
	.zero		1


	//   ....[108]....
        /*07d4*/ 	.word	0x0000bd10
        /*07d8*/ 	.word	0x00000003
        /*07dc*/ 	.word	0x000000e0
        /*07e0*/ 	.short	0x010a
        /*07e2*/ 	.byte	0xff
	.zero		1


	//   ....[109]....
        /*07e4*/ 	.word	0x0000bd70
        /*07e8*/ 	.word	0x00000000
        /*07ec*/ 	.word	0x00000020
        /*07f0*/ 	.short	0x010a
        /*07f2*/ 	.byte	0xff
	.zero		1


	//   ....[110]....
        /*07f4*/ 	.word	0x0000bdd0
        /*07f8*/ 	.word	0x00000000
        /*07fc*/ 	.word	0x00000020
        /*0800*/ 	.short	0x010a
        /*0802*/ 	.byte	0xff
	.zero		1


	//   ....[111]....
        /*0804*/ 	.word	0x0000be20
        /*0808*/ 	.word	0x00000003
        /*080c*/ 	.word	0x00000090
        /*0810*/ 	.short	0x010a
        /*0812*/ 	.byte	0xff
	.zero		1


	//   ....[112]....
        /*0814*/ 	.word	0x0000be80
        /*0818*/ 	.word	0x00000000
        /*081c*/ 	.word	0x00000000
        /*0820*/ 	.short	0x010a
        /*0822*/ 	.byte	0xff
	.zero		1


	//   ....[113]....
        /*0824*/ 	.word	0x0000bee0
        /*0828*/ 	.word	0x00000000
        /*082c*/ 	.word	0x00000000
        /*0830*/ 	.short	0x010a
        /*0832*/ 	.byte	0xff
	.zero		1


	//   ....[114]....
        /*0834*/ 	.word	0x0000bf40
        /*0838*/ 	.word	0x00000000
        /*083c*/ 	.word	0x00000000
        /*0840*/ 	.short	0x010a
        /*0842*/ 	.byte	0xff
	.zero		1


	//   ....[115]....
        /*0844*/ 	.word	0x0000bf90
        /*0848*/ 	.word	0x00000000
        /*084c*/ 	.word	0x000000d0
        /*0850*/ 	.short	0x010a
        /*0852*/ 	.byte	0xff
	.zero		1


	//   ....[116]....
        /*0854*/ 	.word	0x0000bff0
        /*0858*/ 	.word	0x00000000
        /*085c*/ 	.word	0x000000a0
        /*0860*/ 	.short	0x010a
        /*0862*/ 	.byte	0xff
	.zero		1


	//   ....[117]....
        /*0864*/ 	.word	0x0000c040
        /*0868*/ 	.word	0x00000000
        /*086c*/ 	.word	0x00000090
        /*0870*/ 	.short	0x010a
        /*0872*/ 	.byte	0xff
	.zero		1


	//   ....[118]....
        /*0874*/ 	.word	0x0000c0a0
        /*0878*/ 	.word	0x00000000
        /*087c*/ 	.word	0x000000a0
        /*0880*/ 	.short	0x010a
        /*0882*/ 	.byte	0xff
	.zero		1


	//   ....[119]....
        /*0884*/ 	.word	0x0000c100
        /*0888*/ 	.word	0x00000005
        /*088c*/ 	.word	0x00000008
        /*0890*/ 	.short	0x010a
        /*0892*/ 	.byte	0xff
	.zero		1


	//   ....[120]....
        /*0894*/ 	.word	0x0000c1f0
        /*0898*/ 	.word	0x00000003
        /*089c*/ 	.word	0x00000008
        /*08a0*/ 	.short	0x010a
        /*08a2*/ 	.byte	0xff
	.zero		1


	//   ....[121]....
        /*08a4*/ 	.word	0x0000c240
        /*08a8*/ 	.word	0x00000000
        /*08ac*/ 	.word	0x00000090
        /*08b0*/ 	.short	0x010a
        /*08b2*/ 	.byte	0xff
	.zero		1


	//   ....[122]....
        /*08b4*/ 	.word	0x0000c2a0
        /*08b8*/ 	.word	0x00000000
        /*08bc*/ 	.word	0x000000c0
        /*08c0*/ 	.short	0x010a
        /*08c2*/ 	.byte	0xff
	.zero		1


	//   ....[123]....
        /*08c4*/ 	.word	0x0000c300
        /*08c8*/ 	.word	0x00000000
        /*08cc*/ 	.word	0x00000000
        /*08d0*/ 	.short	0x010a
        /*08d2*/ 	.byte	0xff
	.zero		1


	//   ....[124]....
        /*08d4*/ 	.word	0x0000c360
        /*08d8*/ 	.word	0x00000000
        /*08dc*/ 	.word	0x00000000
        /*08e0*/ 	.short	0x010a
        /*08e2*/ 	.byte	0xff
	.zero		1


	//   ....[125]....
        /*08e4*/ 	.word	0x0000c3c0
        /*08e8*/ 	.word	0x00000000
        /*08ec*/ 	.word	0x000000f0
        /*08f0*/ 	.short	0x010a
        /*08f2*/ 	.byte	0xff
	.zero		1


	//   ....[126]....
        /*08f4*/ 	.word	0x0000c410
        /*08f8*/ 	.word	0x0000000c
        /*08fc*/ 	.word	0x00000090
        /*0900*/ 	.short	0x010a
        /*0902*/ 	.byte	0xff
	.zero		1


	//   ....[127]....
        /*0904*/ 	.word	0x0000c470
        /*0908*/ 	.word	0x00000000
        /*090c*/ 	.word	0x00000088
        /*0910*/ 	.short	0x010a
        /*0912*/ 	.byte	0xff
	.zero		1


	//   ....[128]....
        /*0914*/ 	.word	0x0000c4d0
        /*0918*/ 	.word	0x00000000
        /*091c*/ 	.word	0x00000060
        /*0920*/ 	.short	0x010a
        /*0922*/ 	.byte	0xff
	.zero		1


	//   ....[129]....
        /*0924*/ 	.word	0x0000c530
        /*0928*/ 	.word	0x00000000
        /*092c*/ 	.word	0x00000068
        /*0930*/ 	.short	0x010a
        /*0932*/ 	.byte	0xff
	.zero		1


	//   ....[130]....
        /*0934*/ 	.word	0x0000c590
        /*0938*/ 	.word	0x00000000
        /*093c*/ 	.word	0x00000070
        /*0940*/ 	.short	0x010a
        /*0942*/ 	.byte	0xff
	.zero		1


	//   ....[131]....
        /*0944*/ 	.word	0x0000c5f0
        /*0948*/ 	.word	0x00000000
        /*094c*/ 	.word	0x00000078
        /*0950*/ 	.short	0x010a
        /*0952*/ 	.byte	0xff
	.zero		1


	//   ....[132]....
        /*0954*/ 	.word	0x0000c650
        /*0958*/ 	.word	0x00000000
        /*095c*/ 	.word	0x00000060
        /*0960*/ 	.short	0x010a
        /*0962*/ 	.byte	0xff
	.zero		1


	//   ....[133]....
        /*0964*/ 	.word	0x0000c6b0
        /*0968*/ 	.word	0x00000000
        /*096c*/ 	.word	0x00000068
        /*0970*/ 	.short	0x010a
        /*0972*/ 	.byte	0xff
	.zero		1


	//   ....[134]....
        /*0974*/ 	.word	0x0000c710
        /*0978*/ 	.word	0x00000000
        /*097c*/ 	.word	0x00000070
        /*0980*/ 	.short	0x010a
        /*0982*/ 	.byte	0xff
	.zero		1


	//   ....[135]....
        /*0984*/ 	.word	0x0000c760
        /*0988*/ 	.word	0x00000003
        /*098c*/ 	.word	0x00000090
        /*0990*/ 	.short	0x010a
        /*0992*/ 	.byte	0xff
	.zero		1


	//   ....[136]....
        /*0994*/ 	.word	0x0000c7b0
        /*0998*/ 	.word	0x00000003
        /*099c*/ 	.word	0x00000040
        /*09a0*/ 	.short	0x010a
        /*09a2*/ 	.byte	0xff
	.zero		1


	//   ....[137]....
        /*09a4*/ 	.word	0x0000c800
        /*09a8*/ 	.word	0x000000a3
        /*09ac*/ 	.word	0x000000b0
        /*09b0*/ 	.short	0x010a
        /*09b2*/ 	.byte	0xff
	.zero		1


	//   ....[138]....
        /*09b4*/ 	.word	0x0000c850
        /*09b8*/ 	.word	0x000000bf
        /*09bc*/ 	.word	0x00000040
        /*09c0*/ 	.short	0x010a
        /*09c2*/ 	.byte	0xff
	.zero		1


	//   ....[139]....
        /*09c4*/ 	.word	0x0000c8a0
        /*09c8*/ 	.word	0x00000000
        /*09cc*/ 	.word	0x00000040
        /*09d0*/ 	.short	0x010a
        /*09d2*/ 	.byte	0xff
	.zero		1


	//   ....[140]....
        /*09d4*/ 	.word	0x0000c8f0
        /*09d8*/ 	.word	0x00000000
        /*09dc*/ 	.word	0x00000040
        /*09e0*/ 	.short	0x010a
        /*09e2*/ 	.byte	0xff
	.zero		1


	//----- nvinfo : EIATTR_NUM_MBARRIERS
	.align		4
.L_48:
        /*09e4*/ 	.byte	0x03, 0x38
        /*09e6*/ 	.short	0x001f


	//----- nvinfo : EIATTR_EXIT_INSTR_OFFSETS
	.align		4
        /*09e8*/ 	.byte	0x04, 0x1c
        /*09ea*/ 	.short	(.L_50 - .L_49)


	//   ....[0]....
.L_49:
        /*09ec*/ 	.word	0x00002af0


	//   ....[1]....
        /*09f0*/ 	.word	0x00002fe0


	//   ....[2]....
        /*09f4*/ 	.word	0x00003040


	//   ....[3]....
        /*09f8*/ 	.word	0x000042a0


	//   ....[4]....
        /*09fc*/ 	.word	0x00005410


	//   ....[5]....
        /*0a00*/ 	.word	0x00005450


	//   ....[6]....
        /*0a04*/ 	.word	0x0000bd00


	//----- nvinfo : EIATTR_MAX_THREADS
	.align		4
.L_50:
        /*0a08*/ 	.byte	0x04, 0x05
        /*0a0a*/ 	.short	(.L_52 - .L_51)
.L_51:
        /*0a0c*/ 	.word	0x00000100
        /*0a10*/ 	.word	0x00000001
        /*0a14*/ 	.word	0x00000001


	//----- nvinfo : EIATTR_CRS_STACK_SIZE
	.align		4
.L_52:
        /*0a18*/ 	.byte	0x04, 0x1e
        /*0a1a*/ 	.short	(.L_54 - .L_53)
.L_53:
        /*0a1c*/ 	.word	0x00000000


	//----- nvinfo : EIATTR_CBANK_PARAM_SIZE
	.align		4
.L_54:
        /*0a20*/ 	.byte	0x03, 0x19
        /*0a22*/ 	.short	0x0800


	//----- nvinfo : EIATTR_PARAM_CBANK
	.align		4
        /*0a24*/ 	.byte	0x04, 0x0a
        /*0a26*/ 	.short	(.L_56 - .L_55)
	.align		4
.L_55:
        /*0a28*/ 	.word	index@(.nv.constant0._ZN7cutlass13device_kernelINS_4gemm6kernel13GemmUniversalIN4cute5tupleIJiiiiEEENS1_10collective13CollectiveMmaINS1_35MainloopSm100TmaUmmaWarpSpecializedILi4ELi2ELi2ENS5_IJNS4_1CILi2EEESB_NSA_ILi1EEEEEEEENS5_IJNSA_ILi256EEESF_NSA_ILi128EEEEEENS_12float_e4m3_tENS5_IJlSC_lEEESI_SJ_NS4_8TiledMMAINS4_8MMA_AtomIJNS4_10MMA_TraitsINS4_25SM100_MMA_F8F6F4_2x1SM_SSEJSI_SI_fSF_SF_NS4_17integral_constantINS4_4UMMA5MajorELSQ_0EEESR_NSO_INSP_7ScaleInELSS_0EEEST_EEEEEENS4_6LayoutINS5_IJSC_SC_SC_EEENS5_IJNSA_ILi0EEESY_SY_EEEEENS5_IJNS4_10UnderscoreES11_S11_EEEEENS4_28SM100_TMA_2SM_LOAD_MULTICASTENS4_14ComposedLayoutINS4_7SwizzleILi3ELi4ELi3EEENS4_18smem_ptr_flag_bitsILi8EEENSW_INS5_IJNSA_ILi8EEESG_EEENS5_IJSG_SC_EEEEEEEvNS4_8identityENS4_18SM100_TMA_2SM_LOADES1E_vS1F_EENS_8epilogue10collective18CollectiveEpilogueINS1I_23Sm100TmaWarpSpecializedILi4ELi2ELi64ELb0ELb0EEEJNS5_IJSG_SF_SG_EEENS5_IJNSW_ISG_SC_EENSW_INSA_ILi64EEESC_EEEEESI_SJ_SI_SJ_NS1I_6fusion15FusionCallbacksIS1M_NS1S_17LinearCombinationISI_fSI_fLNS_15FloatRoundStyleE2EEES1N_S1R_JEEENS4_5SM1004TMEM4LOAD26SM100_TMEM_LOAD_32dp32b64xENS4_13SM90_TMA_LOADENS15_INS16_ILi2ELi4ELi3EEES19_NSW_INS5_IJS1A_S1P_EEENS5_IJS1P_SC_EEEEEEENS4_39AutoVectorizingCopyWithAssumedAlignmentILi128EEENS4_14SM90_TMA_STOREES27_S29_S29_EEEvvEEEEvNT_6ParamsE)
        /*0a2c*/ 	.short	0x0380
        /*0a2e*/ 	.short	0x0800


	//----- nvinfo : EIATTR_SW_WAR
	.align		4
.L_56:
        /*0a30*/ 	.byte	0x04, 0x36
        /*0a32*/ 	.short	(.L_58 - .L_57)
.L_57:
        /*0a34*/ 	.word	0x00000008
.L_58:


//--------------------- .nv.callgraph             --------------------------
	.section	.nv.callgraph,"",@"SHT_CUDA_CALLGRAPH"
	.align	4
	.sectionentsize	8
	.align		4
        /*0000*/ 	.word	0x00000000
	.align		4
        /*0004*/ 	.word	0xffffffff
	.align		4
        /*0008*/ 	.word	index@(_ZN7cutlass13device_kernelINS_4gemm6kernel13GemmUniversalIN4cute5tupleIJiiiiEEENS1_10collective13CollectiveMmaINS1_35MainloopSm100TmaUmmaWarpSpecializedILi4ELi2ELi2ENS5_IJNS4_1CILi2EEESB_NSA_ILi1EEEEEEEENS5_IJNSA_ILi256EEESF_NSA_ILi128EEEEEENS_12float_e4m3_tENS5_IJlSC_lEEESI_SJ_NS4_8TiledMMAINS4_8MMA_AtomIJNS4_10MMA_TraitsINS4_25SM100_MMA_F8F6F4_2x1SM_SSEJSI_SI_fSF_SF_NS4_17integral_constantINS4_4UMMA5MajorELSQ_0EEESR_NSO_INSP_7ScaleInELSS_0EEEST_EEEEEENS4_6LayoutINS5_IJSC_SC_SC_EEENS5_IJNSA_ILi0EEESY_SY_EEEEENS5_IJNS4_10UnderscoreES11_S11_EEEEENS4_28SM100_TMA_2SM_LOAD_MULTICASTENS4_14ComposedLayoutINS4_7SwizzleILi3ELi4ELi3EEENS4_18smem_ptr_flag_bitsILi8EEENSW_INS5_IJNSA_ILi8EEESG_EEENS5_IJSG_SC_EEEEEEEvNS4_8identityENS4_18SM100_TMA_2SM_LOADES1E_vS1F_EENS_8epilogue10collective18CollectiveEpilogueINS1I_23Sm100TmaWarpSpecializedILi4ELi2ELi64ELb0ELb0EEEJNS5_IJSG_SF_SG_EEENS5_IJNSW_ISG_SC_EENSW_INSA_ILi64EEESC_EEEEESI_SJ_SI_SJ_NS1I_6fusion15FusionCallbacksIS1M_NS1S_17LinearCombinationISI_fSI_fLNS_15FloatRoundStyleE2EEES1N_S1R_JEEENS4_5SM1004TMEM4LOAD26SM100_TMEM_LOAD_32dp32b64xENS4_13SM90_TMA_LOADENS15_INS16_ILi2ELi4ELi3EEES19_NSW_INS5_IJS1A_S1P_EEENS5_IJS1P_SC_EEEEEEENS4_39AutoVectorizingCopyWithAssumedAlignmentILi128EEENS4_14SM90_TMA_STOREES27_S29_S29_EEEvvEEEEvNT_6ParamsE)
	.align		4
        /*000c*/ 	.word	index@(__assertfail)
	.align		4
        /*0010*/ 	.word	0x00000000
	.align		4
        /*0014*/ 	.word	0xfffffffe
	.align		4
        /*0018*/ 	.word	0x00000000
	.align		4
        /*001c*/ 	.word	0xfffffffd
	.align		4
        /*0020*/ 	.word	0x00000000
	.align		4
        /*0024*/ 	.word	0xfffffffc


//--------------------- .nv.constant4             --------------------------
	.section	.nv.constant4,"a",@progbits
	.align	8
	.align		8
.nv.constant4:
        /*0000*/ 	.dword	__assertfail
	.align		8
        /*0008*/ 	.dword	__unnamed_1
	.align		8
        /*0010*/ 	.dword	__unnamed_2
	.align		8
        /*0018*/ 	.dword	__unnamed_3
	.align		8
        /*0020*/ 	.dword	_ZN39_INTERNAL_ef988fb6_4_k_cu_421f87e0_85744cuda3std3__45__cpo5beginE
	.align		8
        /*0028*/ 	.dword	_ZN39_INTERNAL_ef988fb6_4_k_cu_421f87e0_85744cuda3std3__45__cpo3endE
	.align		8
        /*0030*/ 	.dword	_ZN39_INTERNAL_ef988fb6_4_k_cu_421f87e0_85744cuda3std3__45__cpo6cbeginE
	.align		8
        /*0038*/ 	.dword	_ZN39_INTERNAL_ef988fb6_4_k_cu_421f87e0_85744cuda3std3__45__cpo4cendE
	.align		8
        /*0040*/ 	.dword	_ZN39_INTERNAL_ef988fb6_4_k_cu_421f87e0_85744cuda3std3__441_GLOBAL__N__ef988fb6_4_k_cu_421f87e0_85746ignoreE
	.align		8
        /*0048*/ 	.dword	_ZN39_INTERNAL_ef988fb6_4_k_cu_421f87e0_85744cuda3std3__419piecewise_constructE
	.align		8
        /*0050*/ 	.dword	_ZN39_INTERNAL_ef988fb6_4_k_cu_421f87e0_85744cuda3std3__48in_placeE
	.align		8
        /*0058*/ 	.dword	_ZN39_INTERNAL_ef988fb6_4_k_cu_421f87e0_85744cuda3std6ranges3__45__cpo4swapE
	.align		8
        /*0060*/ 	.dword	_ZN39_INTERNAL_ef988fb6_4_k_cu_421f87e0_85744cuda3std6ranges3__45__cpo9iter_moveE
	.align		8
        /*0068*/ 	.dword	_ZN39_INTERNAL_ef988fb6_4_k_cu_421f87e0_85744cute7productE
	.align		8
        /*0070*/ 	.dword	_ZN39_INTERNAL_ef988fb6_4_k_cu_421f87e0_85744cute1_E
	.align		8
        /*0078*/ 	.dword	$str$25
	.align		8
        /*0080*/ 	.dword	$str$26
	.align		8
        /*0088*/ 	.dword	$str$27
	.align		8
        /*0090*/ 	.dword	$str$28


//--------------------- .text._ZN7cutlass13device_kernelINS_4gemm6kernel13GemmUniversalIN4cute5tupleIJiiiiEEENS1_10collective13CollectiveMmaINS1_35MainloopSm100TmaUmmaWarpSpecializedILi4ELi2ELi2ENS5_IJNS4_1CILi2EEESB_NSA_ILi1EEEEEEEENS5_IJNSA_ILi256EEESF_NSA_ILi128EEEEEENS_12float_e4m3_tENS5_IJlSC_lEEESI_SJ_NS4_8TiledMMAINS4_8MMA_AtomIJNS4_10MMA_TraitsINS4_25SM100_MMA_F8F6F4_2x1SM_SSEJSI_SI_fSF_SF_NS4_17integral_constantINS4_4UMMA5MajorELSQ_0EEESR_NSO_INSP_7ScaleInELSS_0EEEST_EEEEEENS4_6LayoutINS5_IJSC_SC_SC_EEENS5_IJNSA_ILi0EEESY_SY_EEEEENS5_IJNS4_10UnderscoreES11_S11_EEEEENS4_28SM100_TMA_2SM_LOAD_MULTICASTENS4_14ComposedLayoutINS4_7SwizzleILi3ELi4ELi3EEENS4_18smem_ptr_flag_bitsILi8EEENSW_INS5_IJNSA_ILi8EEESG_EEENS5_IJSG_SC_EEEEEEEvNS4_8identityENS4_18SM100_TMA_2SM_LOADES1E_vS1F_EENS_8epilogue10collective18CollectiveEpilogueINS1I_23Sm100TmaWarpSpecializedILi4ELi2ELi64ELb0ELb0EEEJNS5_IJSG_SF_SG_EEENS5_IJNSW_ISG_SC_EENSW_INSA_ILi64EEESC_EEEEESI_SJ_SI_SJ_NS1I_6fusion15FusionCallbacksIS1M_NS1S_17LinearCombinationISI_fSI_fLNS_15FloatRoundStyleE2EEES1N_S1R_JEEENS4_5SM1004TMEM4LOAD26SM100_TMEM_LOAD_32dp32b64xENS4_13SM90_TMA_LOADENS15_INS16_ILi2ELi4ELi3EEES19_NSW_INS5_IJS1A_S1P_EEENS5_IJS1P_SC_EEEEEEENS4_39AutoVectorizingCopyWithAssumedAlignmentILi128EEENS4_14SM90_TMA_STOREES27_S29_S29_EEEvvEEEEvNT_6ParamsE --------------------------
	.section	.text._ZN7cutlass13device_kernelINS_4gemm6kernel13GemmUniversalIN4cute5tupleIJiiiiEEENS1_10collective13CollectiveMmaINS1_35MainloopSm100TmaUmmaWarpSpecializedILi4ELi2ELi2ENS5_IJNS4_1CILi2EEESB_NSA_ILi1EEEEEEEENS5_IJNSA_ILi256EEESF_NSA_ILi128EEEEEENS_12float_e4m3_tENS5_IJlSC_lEEESI_SJ_NS4_8TiledMMAINS4_8MMA_AtomIJNS4_10MMA_TraitsINS4_25SM100_MMA_F8F6F4_2x1SM_SSEJSI_SI_fSF_SF_NS4_17integral_constantINS4_4UMMA5MajorELSQ_0EEESR_NSO_INSP_7ScaleInELSS_0EEEST_EEEEEENS4_6LayoutINS5_IJSC_SC_SC_EEENS5_IJNSA_ILi0EEESY_SY_EEEEENS5_IJNS4_10UnderscoreES11_S11_EEEEENS4_28SM100_TMA_2SM_LOAD_MULTICASTENS4_14ComposedLayoutINS4_7SwizzleILi3ELi4ELi3EEENS4_18smem_ptr_flag_bitsILi8EEENSW_INS5_IJNSA_ILi8EEESG_EEENS5_IJSG_SC_EEEEEEEvNS4_8identityENS4_18SM100_TMA_2SM_LOADES1E_vS1F_EENS_8epilogue10collective18CollectiveEpilogueINS1I_23Sm100TmaWarpSpecializedILi4ELi2ELi64ELb0ELb0EEEJNS5_IJSG_SF_SG_EEENS5_IJNSW_ISG_SC_EENSW_INSA_ILi64EEESC_EEEEESI_SJ_SI_SJ_NS1I_6fusion15FusionCallbacksIS1M_NS1S_17LinearCombinationISI_fSI_fLNS_15FloatRoundStyleE2EEES1N_S1R_JEEENS4_5SM1004TMEM4LOAD26SM100_TMEM_LOAD_32dp32b64xENS4_13SM90_TMA_LOADENS15_INS16_ILi2ELi4ELi3EEES19_NSW_INS5_IJS1A_S1P_EEENS5_IJS1P_SC_EEEEEEENS4_39AutoVectorizingCopyWithAssumedAlignmentILi128EEENS4_14SM90_TMA_STOREES27_S29_S29_EEEvvEEEEvNT_6ParamsE,"ax",@progbits
	.align	128
.text._ZN7cutlass13device_kernelINS_4gemm6kernel13GemmUniversalIN4cute5tupleIJiiiiEEENS1_10collective13CollectiveMmaINS1_35MainloopSm100TmaUmmaWarpSpecializedILi4ELi2ELi2ENS5_IJNS4_1CILi2EEESB_NSA_ILi1EEEEEEEENS5_IJNSA_ILi256EEESF_NSA_ILi128EEEEEENS_12float_e4m3_tENS5_IJlSC_lEEESI_SJ_NS4_8TiledMMAINS4_8MMA_AtomIJNS4_10MMA_TraitsINS4_25SM100_MMA_F8F6F4_2x1SM_SSEJSI_SI_fSF_SF_NS4_17integral_constantINS4_4UMMA5MajorELSQ_0EEESR_NSO_INSP_7ScaleInELSS_0EEEST_EEEEEENS4_6LayoutINS5_IJSC_SC_SC_EEENS5_IJNSA_ILi0EEESY_SY_EEEEENS5_IJNS4_10UnderscoreES11_S11_EEEEENS4_28SM100_TMA_2SM_LOAD_MULTICASTENS4_14ComposedLayoutINS4_7SwizzleILi3ELi4ELi3EEENS4_18smem_ptr_flag_bitsILi8EEENSW_INS5_IJNSA_ILi8EEESG_EEENS5_IJSG_SC_EEEEEEEvNS4_8identityENS4_18SM100_TMA_2SM_LOADES1E_vS1F_EENS_8epilogue10collective18CollectiveEpilogueINS1I_23Sm100TmaWarpSpecializedILi4ELi2ELi64ELb0ELb0EEEJNS5_IJSG_SF_SG_EEENS5_IJNSW_ISG_SC_EENSW_INSA_ILi64EEESC_EEEEESI_SJ_SI_SJ_NS1I_6fusion15FusionCallbacksIS1M_NS1S_17LinearCombinationISI_fSI_fLNS_15FloatRoundStyleE2EEES1N_S1R_JEEENS4_5SM1004TMEM4LOAD26SM100_TMEM_LOAD_32dp32b64xENS4_13SM90_TMA_LOADENS15_INS16_ILi2ELi4ELi3EEES19_NSW_INS5_IJS1A_S1P_EEENS5_IJS1P_SC_EEEEEEENS4_39AutoVectorizingCopyWithAssumedAlignmentILi128EEENS4_14SM90_TMA_STOREES27_S29_S29_EEEvvEEEEvNT_6ParamsE:
        .type           _ZN7cutlass13device_kernelINS_4gemm6kernel13GemmUniversalIN4cute5tupleIJiiiiEEENS1_10collective13CollectiveMmaINS1_35MainloopSm100TmaUmmaWarpSpecializedILi4ELi2ELi2ENS5_IJNS4_1CILi2EEESB_NSA_ILi1EEEEEEEENS5_IJNSA_ILi256EEESF_NSA_ILi128EEEEEENS_12float_e4m3_tENS5_IJlSC_lEEESI_SJ_NS4_8TiledMMAINS4_8MMA_AtomIJNS4_10MMA_TraitsINS4_25SM100_MMA_F8F6F4_2x1SM_SSEJSI_SI_fSF_SF_NS4_17integral_constantINS4_4UMMA5MajorELSQ_0EEESR_NSO_INSP_7ScaleInELSS_0EEEST_EEEEEENS4_6LayoutINS5_IJSC_SC_SC_EEENS5_IJNSA_ILi0EEESY_SY_EEEEENS5_IJNS4_10UnderscoreES11_S11_EEEEENS4_28SM100_TMA_2SM_LOAD_MULTICASTENS4_14ComposedLayoutINS4_7SwizzleILi3ELi4ELi3EEENS4_18smem_ptr_flag_bitsILi8EEENSW_INS5_IJNSA_ILi8EEESG_EEENS5_IJSG_SC_EEEEEEEvNS4_8identityENS4_18SM100_TMA_2SM_LOADES1E_vS1F_EENS_8epilogue10collective18CollectiveEpilogueINS1I_23Sm100TmaWarpSpecializedILi4ELi2ELi64ELb0ELb0EEEJNS5_IJSG_SF_SG_EEENS5_IJNSW_ISG_SC_EENSW_INSA_ILi64EEESC_EEEEESI_SJ_SI_SJ_NS1I_6fusion15FusionCallbacksIS1M_NS1S_17LinearCombinationISI_fSI_fLNS_15FloatRoundStyleE2EEES1N_S1R_JEEENS4_5SM1004TMEM4LOAD26SM100_TMEM_LOAD_32dp32b64xENS4_13SM90_TMA_LOADENS15_INS16_ILi2ELi4ELi3EEES19_NSW_INS5_IJS1A_S1P_EEENS5_IJS1P_SC_EEEEEEENS4_39AutoVectorizingCopyWithAssumedAlignmentILi128EEENS4_14SM90_TMA_STOREES27_S29_S29_EEEvvEEEEvNT_6ParamsE,@function
        .size           _ZN7cutlass13device_kernelINS_4gemm6kernel13GemmUniversalIN4cute5tupleIJiiiiEEENS1_10collective13CollectiveMmaINS1_35MainloopSm100TmaUmmaWarpSpecializedILi4ELi2ELi2ENS5_IJNS4_1CILi2EEESB_NSA_ILi1EEEEEEEENS5_IJNSA_ILi256EEESF_NSA_ILi128EEEEEENS_12float_e4m3_tENS5_IJlSC_lEEESI_SJ_NS4_8TiledMMAINS4_8MMA_AtomIJNS4_10MMA_TraitsINS4_25SM100_MMA_F8F6F4_2x1SM_SSEJSI_SI_fSF_SF_NS4_17integral_constantINS4_4UMMA5MajorELSQ_0EEESR_NSO_INSP_7ScaleInELSS_0EEEST_EEEEEENS4_6LayoutINS5_IJSC_SC_SC_EEENS5_IJNSA_ILi0EEESY_SY_EEEEENS5_IJNS4_10UnderscoreES11_S11_EEEEENS4_28SM100_TMA_2SM_LOAD_MULTICASTENS4_14ComposedLayoutINS4_7SwizzleILi3ELi4ELi3EEENS4_18smem_ptr_flag_bitsILi8EEENSW_INS5_IJNSA_ILi8EEESG_EEENS5_IJSG_SC_EEEEEEEvNS4_8identityENS4_18SM100_TMA_2SM_LOADES1E_vS1F_EENS_8epilogue10collective18CollectiveEpilogueINS1I_23Sm100TmaWarpSpecializedILi4ELi2ELi64ELb0ELb0EEEJNS5_IJSG_SF_SG_EEENS5_IJNSW_ISG_SC_EENSW_INSA_ILi64EEESC_EEEEESI_SJ_SI_SJ_NS1I_6fusion15FusionCallbacksIS1M_NS1S_17LinearCombinationISI_fSI_fLNS_15FloatRoundStyleE2EEES1N_S1R_JEEENS4_5SM1004TMEM4LOAD26SM100_TMEM_LOAD_32dp32b64xENS4_13SM90_TMA_LOADENS15_INS16_ILi2ELi4ELi3EEES19_NSW_INS5_IJS1A_S1P_EEENS5_IJS1P_SC_EEEEEEENS4_39AutoVectorizingCopyWithAssumedAlignmentILi128EEENS4_14SM90_TMA_STOREES27_S29_S29_EEEvvEEEEvNT_6ParamsE,(.L_x_188 - _ZN7cutlass13device_kernelINS_4gemm6kernel13GemmUniversalIN4cute5tupleIJiiiiEEENS1_10collective13CollectiveMmaINS1_35MainloopSm100TmaUmmaWarpSpecializedILi4ELi2ELi2ENS5_IJNS4_1CILi2EEESB_NSA_ILi1EEEEEEEENS5_IJNSA_ILi256EEESF_NSA_ILi128EEEEEENS_12float_e4m3_tENS5_IJlSC_lEEESI_SJ_NS4_8TiledMMAINS4_8MMA_AtomIJNS4_10MMA_TraitsINS4_25SM100_MMA_F8F6F4_2x1SM_SSEJSI_SI_fSF_SF_NS4_17integral_constantINS4_4UMMA5MajorELSQ_0EEESR_NSO_INSP_7ScaleInELSS_0EEEST_EEEEEENS4_6LayoutINS5_IJSC_SC_SC_EEENS5_IJNSA_ILi0EEESY_SY_EEEEENS5_IJNS4_10UnderscoreES11_S11_EEEEENS4_28SM100_TMA_2SM_LOAD_MULTICASTENS4_14ComposedLayoutINS4_7SwizzleILi3ELi4ELi3EEENS4_18smem_ptr_flag_bitsILi8EEENSW_INS5_IJNSA_ILi8EEESG_EEENS5_IJSG_SC_EEEEEEEvNS4_8identityENS4_18SM100_TMA_2SM_LOADES1E_vS1F_EENS_8epilogue10collective18CollectiveEpilogueINS1I_23Sm100TmaWarpSpecializedILi4ELi2ELi64ELb0ELb0EEEJNS5_IJSG_SF_SG_EEENS5_IJNSW_ISG_SC_EENSW_INSA_ILi64EEESC_EEEEESI_SJ_SI_SJ_NS1I_6fusion15FusionCallbacksIS1M_NS1S_17LinearCombinationISI_fSI_fLNS_15FloatRoundStyleE2EEES1N_S1R_JEEENS4_5SM1004TMEM4LOAD26SM100_TMEM_LOAD_32dp32b64xENS4_13SM90_TMA_LOADENS15_INS16_ILi2ELi4ELi3EEES19_NSW_INS5_IJS1A_S1P_EEENS5_IJS1P_SC_EEEEEEENS4_39AutoVectorizingCopyWithAssumedAlignmentILi128EEENS4_14SM90_TMA_STOREES27_S29_S29_EEEvvEEEEvNT_6ParamsE)
        .other          _ZN7cutlass13device_kernelINS_4gemm6kernel13GemmUniversalIN4cute5tupleIJiiiiEEENS1_10collective13CollectiveMmaINS1_35MainloopSm100TmaUmmaWarpSpecializedILi4ELi2ELi2ENS5_IJNS4_1CILi2EEESB_NSA_ILi1EEEEEEEENS5_IJNSA_ILi256EEESF_NSA_ILi128EEEEEENS_12float_e4m3_tENS5_IJlSC_lEEESI_SJ_NS4_8TiledMMAINS4_8MMA_AtomIJNS4_10MMA_TraitsINS4_25SM100_MMA_F8F6F4_2x1SM_SSEJSI_SI_fSF_SF_NS4_17integral_constantINS4_4UMMA5MajorELSQ_0EEESR_NSO_INSP_7ScaleInELSS_0EEEST_EEEEEENS4_6LayoutINS5_IJSC_SC_SC_EEENS5_IJNSA_ILi0EEESY_SY_EEEEENS5_IJNS4_10UnderscoreES11_S11_EEEEENS4_28SM100_TMA_2SM_LOAD_MULTICASTENS4_14ComposedLayoutINS4_7SwizzleILi3ELi4ELi3EEENS4_18smem_ptr_flag_bitsILi8EEENSW_INS5_IJNSA_ILi8EEESG_EEENS5_IJSG_SC_EEEEEEEvNS4_8identityENS4_18SM100_TMA_2SM_LOADES1E_vS1F_EENS_8epilogue10collective18CollectiveEpilogueINS1I_23Sm100TmaWarpSpecializedILi4ELi2ELi64ELb0ELb0EEEJNS5_IJSG_SF_SG_EEENS5_IJNSW_ISG_SC_EENSW_INSA_ILi64EEESC_EEEEESI_SJ_SI_SJ_NS1I_6fusion15FusionCallbacksIS1M_NS1S_17LinearCombinationISI_fSI_fLNS_15FloatRoundStyleE2EEES1N_S1R_JEEENS4_5SM1004TMEM4LOAD26SM100_TMEM_LOAD_32dp32b64xENS4_13SM90_TMA_LOADENS15_INS16_ILi2ELi4ELi3EEES19_NSW_INS5_IJS1A_S1P_EEENS5_IJS1P_SC_EEEEEEENS4_39AutoVectorizingCopyWithAssumedAlignmentILi128EEENS4_14SM90_TMA_STOREES27_S29_S29_EEEvvEEEEvNT_6ParamsE,@"STO_CUDA_ENTRY STV_DEFAULT"
_ZN7cutlass13device_kernelINS_4gemm6kernel13GemmUniversalIN4cute5tupleIJiiiiEEENS1_10collective13CollectiveMmaINS1_35MainloopSm100TmaUmmaWarpSpecializedILi4ELi2ELi2ENS5_IJNS4_1CILi2EEESB_NSA_ILi1EEEEEEEENS5_IJNSA_ILi256EEESF_NSA_ILi128EEEEEENS_12float_e4m3_tENS5_IJlSC_lEEESI_SJ_NS4_8TiledMMAINS4_8MMA_AtomIJNS4_10MMA_TraitsINS4_25SM100_MMA_F8F6F4_2x1SM_SSEJSI_SI_fSF_SF_NS4_17integral_constantINS4_4UMMA5MajorELSQ_0EEESR_NSO_INSP_7ScaleInELSS_0EEEST_EEEEEENS4_6LayoutINS5_IJSC_SC_SC_EEENS5_IJNSA_ILi0EEESY_SY_EEEEENS5_IJNS4_10UnderscoreES11_S11_EEEEENS4_28SM100_TMA_2SM_LOAD_MULTICASTENS4_14ComposedLayoutINS4_7SwizzleILi3ELi4ELi3EEENS4_18smem_ptr_flag_bitsILi8EEENSW_INS5_IJNSA_ILi8EEESG_EEENS5_IJSG_SC_EEEEEEEvNS4_8identityENS4_18SM100_TMA_2SM_LOADES1E_vS1F_EENS_8epilogue10collective18CollectiveEpilogueINS1I_23Sm100TmaWarpSpecializedILi4ELi2ELi64ELb0ELb0EEEJNS5_IJSG_SF_SG_EEENS5_IJNSW_ISG_SC_EENSW_INSA_ILi64EEESC_EEEEESI_SJ_SI_SJ_NS1I_6fusion15FusionCallbacksIS1M_NS1S_17LinearCombinationISI_fSI_fLNS_15FloatRoundStyleE2EEES1N_S1R_JEEENS4_5SM1004TMEM4LOAD26SM100_TMEM_LOAD_32dp32b64xENS4_13SM90_TMA_LOADENS15_INS16_ILi2ELi4ELi3EEES19_NSW_INS5_IJS1A_S1P_EEENS5_IJS1P_SC_EEEEEEENS4_39AutoVectorizingCopyWithAssumedAlignmentILi128EEENS4_14SM90_TMA_STOREES27_S29_S29_EEEvvEEEEvNT_6ParamsE:
[----:B------:R-:W1:Y:S01]  /*0000*/  LDC R1, c[0x0][0x37c] ;  /* 0x0000df00ff017b82 */ /* 0x000e620000000800 */
[----:B------:R-:W2:Y:S01]  /*0010*/  S2R R172, SR_TID.X ;  /* 0x0000000000ac7919 */ /* 0x000ea20000002100 */
[----:B------:R-:W3:Y:S06]  /*0020*/  LDCU.64 UR8, c[0x0][0x890] ;  /* 0x00011200ff0877ac */ /* 0x000eec0008000a00 */
[----:B------:R-:W4:Y:S01]  /*0030*/  S2UR UR45, SR_CgaCtaId ;  /* 0x00000000002d79c3 */ /* 0x000f220000008800 */
[----:B------:R-:W-:Y:S02]  /*0040*/  PRMT R158, RZ, 0x7610, R158 ;  /* 0x00007610ff9e7816 */ /* 0x000fe4000000009e */
[----:B------:R-:W-:Y:S01]  /*0050*/  ELECT P1, URZ, PT ;  /* 0x0000000000ff782f */ /* 0x000fe20003820000 */
[----:B---3--:R-:W-:-:S04]  /*0060*/  UISETP.NE.U32.AND UP0, UPT, UR8, URZ, UPT ;  /* 0x000000ff0800728c */ /* 0x008fc8000bf05070 */
[----:B------:R-:W-:Y:S02]  /*0070*/  UISETP.NE.AND.EX UP0, UPT, UR9, URZ, UPT, UP0 ;  /* 0x000000ff0900728c */ /* 0x000fe4000bf05300 */
[----:B----4-:R-:W-:Y:S02]  /*0080*/  ULOP3.LUT UR47, UR45, 0x1, URZ, 0xc0, !UPT ;  /* 0x000000012d2f7892 */ /* 0x010fe4000f8ec0ff */
[----:B------:R-:W-:Y:S01]  /*0090*/  ULOP3.LUT UR48, UR45, 0x1, URZ, 0x3c, !UPT ;  /* 0x000000012d307892 */ /* 0x000fe2000f8e3cff */
[----:B--2---:R-:W-:-:S05]  /*00a0*/  SHF.R.U32.HI R159, RZ, 0x5, R172 ;  /* 0x00000005ff9f7819 */ /* 0x004fca00000116ac */
[----:B------:R-:W2:Y:S02]  /*00b0*/  SHFL.IDX PT, R0, R159, RZ, 0x1f ;  /* 0x00001fff9f007589 */ /* 0x000ea400000e0000 */
[----:B--2---:R-:W-:Y:S01]  /*00c0*/  R2UR UR17, R0 ;  /* 0x00000000001172ca */ /* 0x004fe200000e0000 */
[----:B-1----:R-:W-:-:S14]  /*00d0*/  BRA.U UP0, `(.L_x_0) ;  /* 0x0000000100307547 */ /* 0x002fdc000b800000 */
[----:B------:R-:W1:Y:S02]  /*00e0*/  LDCU.64 UR4, c[0x0][0x888] ;  /* 0x00011100ff0477ac */ /* 0x000e640008000a00 */
[----:B-1----:R-:W-:-:S04]  /*00f0*/  UISETP.NE.U32.AND UP0, UPT, UR4, URZ, UPT ;  /* 0x000000ff0400728c */ /* 0x002fc8000bf05070 */
[----:B------:R-:W-:-:S09]  /*0100*/  UISETP.NE.AND.EX UP0, UPT, UR5, URZ, UPT, UP0 ;  /* 0x000000ff0500728c */ /* 0x000fd2000bf05300 */
[----:B------:R-:W-:Y:S05]  /*0110*/  BRA.U !UP0, `(.L_x_1) ;  /* 0x0000000108147547 */ /* 0x000fea000b800000 */
[----:B------:R-:W1:Y:S01]  /*0120*/  LDC.64 R2, c[0x0][0x888] ;  /* 0x00022200ff027b82 */ /* 0x000e620000000a00 */
[----:B------:R-:W1:Y:S02]  /*0130*/  LDCU.64 UR4, c[0x0][0x358] ;  /* 0x00006b00ff0477ac */ /* 0x000e640008000a00 */
[----:B-1----:R1:W5:Y:S01]  /*0140*/  LDG.E R73, desc[UR4][R2.64] ;  /* 0x0000000402497981 */ /* 0x002362000c1e1900 */
[----:B------:R-:W-:Y:S01]  /*0150*/  HFMA2 R158, -RZ, RZ, 0, 5.9604644775390625e-08 ;  /* 0x00000001ff9e7431 */ /* 0x000fe200000001ff */
[----:B------:R-:W-:Y:S05]  /*0160*/  BRA `(.L_x_0) ;  /* 0x00000000000c7947 */ /* 0x000fea0003800000 */
.L_x_1:
[----:B------:R-:W1:Y:S01]  /*0170*/  LDCU UR4, c[0x0][0x880] ;  /* 0x00011000ff0477ac */ /* 0x000e620008000800 */
[----:B------:R-:W-:Y:S01]  /*0180*/  HFMA2 R158, -RZ, RZ, 0, 5.9604644775390625e-08 ;  /* 0x00000001ff9e7431 */ /* 0x000fe200000001ff */
[----:B-1----:R-:W-:-:S07]  /*0190*/  MOV R73, UR4 ;  /* 0x0000000400497c02 */ /* 0x002fce0008000f00 */
.L_x_0:
[----:B------:R-:W2:Y:S02]  /*01a0*/  LDCU.64 UR4, c[0x0][0x8b0] ;  /* 0x00011600ff0477ac */ /* 0x000ea40008000a00 */
[----:B--2---:R-:W-:-:S04]  /*01b0*/  UISETP.NE.U32.AND UP0, UPT, UR4, URZ, UPT ;  /* 0x000000ff0400728c */ /* 0x004fc8000bf05070 */
[----:B------:R-:W-:-:S09]  /*01c0*/  UISETP.NE.AND.EX UP0, UPT, UR5, URZ, UPT, UP0 ;  /* 0x000000ff0500728c */ /* 0x000fd2000bf05300 */
[----:B------:R-:W-:Y:S05]  /*01d0*/  BRA.U UP0, `(.L_x_2) ;  /* 0x0000000100287547 */ /* 0x000fea000b800000 */
[----:B------:R-:W2:Y:S02]  /*01e0*/  LDCU.64 UR4, c[0x0][0x8a8] ;  /* 0x00011500ff0477ac */ /* 0x000ea40008000a00 */
[----:B--2---:R-:W-:-:S04]  /*01f0*/  UISETP.NE.U32.AND UP0, UPT, UR4, URZ, UPT ;  /* 0x000000ff0400728c */ /* 0x004fc8000bf05070 */
[----:B------:R-:W-:-:S09]  /*0200*/  UISETP.NE.AND.EX UP0, UPT, UR5, URZ, UPT, UP0 ;  /* 0x000000ff0500728c */ /* 0x000fd2000bf05300 */
[----:B------:R-:W-:Y:S05]  /*0210*/  BRA.U !UP0, `(.L_x_3) ;  /* 0x0000000108107547 */ /* 0x000fea000b800000 */
[----:B------:R-:W2:Y:S01]  /*0220*/  LDC.64 R70, c[0x0][0x8a8] ;  /* 0x00022a00ff467b82 */ /* 0x000ea20000000a00 */
[----:B------:R-:W2:Y:S02]  /*0230*/  LDCU.64 UR4, c[0x0][0x358] ;  /* 0x00006b00ff0477ac */ /* 0x000ea40008000a00 */
[----:B--2---:R2:W5:Y:S01]  /*0240*/  LDG.E R70, desc[UR4][R70.64] ;  /* 0x0000000446467981 */ /* 0x004562000c1e1900 */
[----:B------:R-:W-:Y:S05]  /*0250*/  BRA `(.L_x_2) ;  /* 0x0000000000087947 */ /* 0x000fea0003800000 */
.L_x_3:
[----:B------:R-:W2:Y:S02]  /*0260*/  LDCU UR4, c[0x0][0x8a0] ;  /* 0x00011400ff0477ac */ /* 0x000ea40008000800 */
[----:B--2---:R-:W-:Y:S02]  /*0270*/  MOV R70, UR4 ;  /* 0x0000000400467c02 */ /* 0x004fe40008000f00 */
.L_x_2:
[----:B------:R-:W-:Y:S01]  /*0280*/  IMAD.U32 R0, RZ, RZ, UR17 ;  /* 0x00000011ff007e24 */ /* 0x000fe2000f8e00ff */
[----:B------:R-:W-:Y:S04]  /*0290*/  BSSY.RECONVERGENT B0, `(.L_x_4) ;  /* 0x000000c000007945 */ /* 0x000fe80003800200 */
[C---:B------:R-:W-:Y:S02]  /*02a0*/  ISETP.NE.OR P2, PT, R0.reuse, 0x1, !P1 ;  /* 0x000000010000780c */ /* 0x040fe40004f45670 */
[----:B------:R-:W-:-:S11]  /*02b0*/  ISETP.NE.OR P0, PT, R0, 0x3, !P1 ;  /* 0x000000030000780c */ /* 0x000fd60004f05670 */
[----:B------:R-:W-:Y:S05]  /*02c0*/  @P2 BRA `(.L_x_5) ;  /* 0x0000000000202947 */ /* 0x000fea0003800000 */
[----:B------:R-:W3:Y:S02]  /*02d0*/  LDCU.64 UR4, c[0x0][0x348] ;  /* 0x00006900ff0477ac */ /* 0x000ee40008000a00 */
[----:B---3--:R-:W-:Y:S02]  /*02e0*/  UIADD3 UR6, UP1, UPT, UR4, 0x80, URZ ;  /* 0x0000008004067890 */ /* 0x008fe4000ff3e0ff */
[----:B------:R-:W-:Y:S02]  /*02f0*/  UIADD3 UR4, UP0, UPT, UR4, 0x180, URZ ;  /* 0x0000018004047890 */ /* 0x000fe4000ff1e0ff */
[----:B------:R-:W-:Y:S02]  /*0300*/  UIADD3.X UR7, UPT, UPT, URZ, UR5, URZ, UP1, !UPT ;  /* 0x00000005ff077290 */ /* 0x000fe40008ffe4ff */
[----:B------:R-:W-:-:S07]  /*0310*/  UIADD3.X UR5, UPT, UPT, URZ, UR5, URZ, UP0, !UPT ;  /* 0x00000005ff057290 */ /* 0x000fce00087fe4ff */
[----:B------:R3:W-:Y:S02]  /*0320*/  UTMACCTL.PF [UR6] ;  /* 0x00000000060079b9 */ /* 0x0007e40008040000 */
[----:B------:R3:W-:Y:S02]  /*0330*/  UTMACCTL.PF [UR4] ;  /* 0x00000000040079b9 */ /* 0x0007e40008040000 */
[----:B---3--:R-:W-:Y:S01]  /*0340*/  NOP ;  /* 0x0000000000007918 */ /* 0x008fe20000000000 */
.L_x_5:
[----:B------:R-:W-:Y:S05]  /*0350*/  BSYNC.RECONVERGENT B0 ;  /* 0x0000000000007941 */ /* 0x000fea0003800200 */
.L_x_4:
[----:B------:R-:W-:Y:S04]  /*0360*/  BSSY.RECONVERGENT B0, `(.L_x_6) ;  /* 0x000000a000007945 */ /* 0x000fe80003800200 */
        /* <DEDUP_REMOVED lines=9> */
.L_x_7:
[----:B------:R-:W-:Y:S05]  /*0400*/  BSYNC.RECONVERGENT B0 ;  /* 0x0000000000007941 */ /* 0x000fea0003800200 */
.L_x_6:
[----:B------:R-:W3:Y:S01]  /*0410*/  LDCU.64 UR4, c[0x0][0x888] ;  /* 0x00011100ff0477ac */ /* 0x000ee20008000a00 */
[----:B------:R-:W-:Y:S02]  /*0420*/  UISETP.EQ.U32.AND UP1, UPT, UR8, URZ, UPT ;  /* 0x000000ff0800728c */ /* 0x000fe4000bf22070 */
[----:B------:R-:W-:Y:S02]  /*0430*/  UPLOP3.LUT UP3, UPT, UPT, UPT, UPT, 0x80, 0x8 ;  /* 0x000000000008789c */ /* 0x000fe40003f6f070 */
[----:B---3--:R-:W-:-:S04]  /*0440*/  UISETP.NE.U32.AND UP0, UPT, UR4, URZ, UPT ;  /* 0x000000ff0400728c */ /* 0x008fc8000bf05070 */
[----:B------:R-:W-:-:S04]  /*0450*/  UISETP.NE.AND.EX UP0, UPT, UR5, URZ, UPT, UP0 ;  /* 0x000000ff0500728c */ /* 0x000fc8000bf05300 */
[----:B------:R-:W-:-:S04]  /*0460*/  UISETP.EQ.OR.EX UP2, UPT, UR9, URZ, !UP0, UP1 ;  /* 0x000000ff0900728c */ /* 0x000fc8000c742710 */
[----:B------:R-:W-:-:S06]  /*0470*/  UP2UR UR4, UPR, URZ, 0x4 ;  /* 0x00000004ff047883 */ /* 0x000fcc0008000000 */
[----:B------:R-:W-:Y:S01]  /*0480*/  MOV R162, UR4 ;  /* 0x0000000400a27c02 */ /* 0x000fe20008000f00 */
[----:B------:R-:W-:Y:S06]  /*0490*/  BRA.U !UP2, `(.L_x_8) ;  /* 0x000000010a207547 */ /* 0x000fec000b800000 */
[----:B------:R-:W-:Y:S01]  /*04a0*/  UISETP.NE.U32.AND UP1, UPT, UR8, URZ, UPT ;  /* 0x000000ff0800728c */ /* 0x000fe2000bf25070 */
[----:B-----5:R-:W-:Y:S01]  /*04b0*/  FSETP.NEU.AND P0, PT, R73, RZ, PT ;  /* 0x000000ff4900720b */ /* 0x020fe20003f0d000 */
[----:B------:R-:W-:Y:S02]  /*04c0*/  USEL UR4, URZ, 0xffffffff, UP0 ;  /* 0xffffffffff047887 */ /* 0x000fe40008000000 */
[----:B------:R-:W-:-:S10]  /*04d0*/  UISETP.NE.AND.EX UP1, UPT, UR9, URZ, UPT, UP1 ;  /* 0x000000ff0900728c */ /* 0x000fd4000bf25310 */
[----:B------:R-:W-:Y:S01]  /*04e0*/  VOTEU.ANY UP0, P0 ;  /* 0x0000000000ff7886 */ /* 0x000fe20000000100 */
[----:B------:R-:W-:-:S04]  /*04f0*/  @!UP1 USEL UR4, URZ, 0xffffffff, UP0 ;  /* 0xffffffffff049887 */ /* 0x000fc80008000000 */
[----:B------:R-:W-:-:S04]  /*0500*/  ULOP3.LUT UR4, UR4, 0x1, URZ, 0xc0, !UPT ;  /* 0x0000000104047892 */ /* 0x000fc8000f8ec0ff */
[----:B------:R-:W-:-:S11]  /*0510*/  UISETP.NE.U32.AND UP3, UPT, UR4, 0x1, UPT ;  /* 0x000000010400788c */ /* 0x000fd6000bf65070 */
.L_x_8:
[----:B------:R-:W3:Y:S01]  /*0520*/  SHFL.IDX PT, R0, R159, RZ, 0x1f ;  /* 0x00001fff9f007589 */ /* 0x000ee200000e0000 */
[----:B------:R-:W-:-:S04]  /*0530*/  UISETP.NE.AND UP0, UPT, UR17, 0x2, UPT ;  /* 0x000000021100788c */ /* 0x000fc8000bf05270 */
[----:B------:R-:W-:Y:S02]  /*0540*/  UISETP.EQ.AND UP1, UPT, UR47, URZ, !UP0 ;  /* 0x000000ff2f00728c */ /* 0x000fe4000c722270 */
[----:B------:R-:W-:-:S04]  /*0550*/  USEL UR41, URZ, 0x1, UP0 ;  /* 0x00000001ff297887 */ /* 0x000fc80008000000 */
[----:B------:R-:W-:Y:S02]  /*0560*/  PLOP3.LUT P3, PT, P1, PT, UP1, 0x80, 0x8 ;  /* 0x000000000008781c */ /* 0x000fe40000f6f018 */
[----:B---3--:R-:W-:-:S13]  /*0570*/  ISETP.NE.AND P0, PT, R0, RZ, PT ;  /* 0x000000ff0000720c */ /* 0x008fda0003f05270 */
[----:B------:R-:W-:Y:S05]  /*0580*/  @P0 BRA `(.L_x_9) ;  /* 0x0000000000540947 */ /* 0x000fea0003800000 */
[----:B------:R-:W-:Y:S01]  /*0590*/  UMOV UR4, 0x400 ;  /* 0x0000040000047882 */ /* 0x000fe20000000000 */
[----:B------:R-:W-:Y:S01]  /*05a0*/  UMOV UR8, 0x1 ;  /* 0x0000000100087882 */ /* 0x000fe20000000000 */
[----:B------:R-:W-:Y:S01]  /*05b0*/  UMOV UR6, 0x2 ;  /* 0x0000000200067882 */ /* 0x000fe20000000000 */
[----:B------:R-:W-:Y:S02]  /*05c0*/  ULEA UR4, UR45, UR4, 0x18 ;  /* 0x000000042d047291 */ /* 0x000fe4000f8ec0ff */
[----:B------:R-:W-:-:S04]  /*05d0*/  UIADD3 UR8, UPT, UPT, -UR8, 0x100000, URZ ;  /* 0x0010000008087890 */ /* 0x000fc8000fffe1ff */
[----:B------:R-:W-:Y:S02]  /*05e0*/  USHF.L.U32 UR9, UR8, 0xb, URZ ;  /* 0x0000000b08097899 */ /* 0x000fe400080006ff */
[----:B------:R-:W-:Y:S02]  /*05f0*/  USHF.L.U32 UR8, UR8, 0x1, URZ ;  /* 0x0000000108087899 */ /* 0x000fe400080006ff */
[----:B------:R-:W-:-:S04]  /*0600*/  UIADD3 UR6, UPT, UPT, -UR6, 0x100000, URZ ;  /* 0x0010000006067890 */ /* 0x000fc8000fffe1ff */
[----:B------:R-:W-:Y:S02]  /*0610*/  USHF.L.U32 UR7, UR6, 0xb, URZ ;  /* 0x0000000b06077899 */ /* 0x000fe400080006ff */
[----:B------:R-:W-:Y:S01]  /*0620*/  USHF.L.U32 UR6, UR6, 0x1, URZ ;  /* 0x0000000106067899 */ /* 0x000fe200080006ff */
[----:B------:R-:W-:Y:S01]  /*0630*/  ELECT P0, URZ, PT ;  /* 0x0000000000ff782f */ /* 0x000fe20003800000 */
[----:B------:R-:W3:Y:S02]  /*0640*/  FENCE.VIEW.ASYNC.S ;  /* 0x00000000000073c6 */ /* 0x000ee40000000000 */
[----:B---3--:R3:W4:Y:S08]  /*0650*/  SYNCS.EXCH.64 URZ, [UR4], UR8 ;  /* 0x0000000804ff75b2 */ /* 0x0087300008000100 */
[----:B------:R3:W1:Y:S01]  /*0660*/  SYNCS.EXCH.64 URZ, [UR4+0x20], UR6 ;  /* 0x0000200604ff75b2 */ /* 0x0006620008000100 */
[----:B------:R3:W1:Y:S01]  /*0670*/  SYNCS.EXCH.64 URZ, [UR4+0x8], UR8 ;  /* 0x0000080804ff75b2 */ /* 0x0006620008000100 */
[----:B------:R3:W1:Y:S01]  /*0680*/  SYNCS.EXCH.64 URZ, [UR4+0x28], UR6 ;  /* 0x0000280604ff75b2 */ /* 0x0006620008000100 */
[----:B------:R3:W1:Y:S01]  /*0690*/  SYNCS.EXCH.64 URZ, [UR4+0x10], UR8 ;  /* 0x0000100804ff75b2 */ /* 0x0006620008000100 */
[----:B------:R3:W1:Y:S01]  /*06a0*/  SYNCS.EXCH.64 URZ, [UR4+0x30], UR6 ;  /* 0x0000300604ff75b2 */ /* 0x0006620008000100 */
[----:B------:R3:W1:Y:S01]  /*06b0*/  SYNCS.EXCH.64 URZ, [UR4+0x18], UR8 ;  /* 0x0000180804ff75b2 */ /* 0x0006620008000100 */
[----:B------:R3:W1:Y:S01]  /*06c0*/  SYNCS.EXCH.64 URZ, [UR4+0x38], UR6 ;  /* 0x0000380604ff75b2 */ /* 0x0006620008000100 */
[----:B------:R-:W-:Y:S01]  /*06d0*/  NOP ;  /* 0x0000000000007918 */ /* 0x000fe20000000000 */
.L_x_9:
[----:B------:R-:W2:Y:S01]  /*06e0*/  SHFL.IDX PT, R0, R159, RZ, 0x1f ;  /* 0x00001fff9f007589 */ /* 0x000ea200000e0000 */
[----:B------:R-:W-:Y:S01]  /*06f0*/  NOP ;  /* 0x0000000000007918 */ /* 0x000fe20000000000 */
[----:B--2---:R-:W-:-:S13]  /*0700*/  ISETP.NE.AND P0, PT, R0, 0x1, PT ;  /* 0x000000010000780c */ /* 0x004fda0003f05270 */
[----:B------:R-:W-:Y:S05]  /*0710*/  @P0 BRA `(.L_x_10) ;  /* 0x0000000000540947 */ /* 0x000fea0003800000 */
[----:B---3--:R-:W-:Y:S01]  /*0720*/  UMOV UR4, 0x400 ;  /* 0x0000040000047882 */ /* 0x008fe20000000000 */
        /* <DEDUP_REMOVED lines=10> */
[----:B------:R-:W2:Y:S02]  /*07d0*/  FENCE.VIEW.ASYNC.S ;  /* 0x00000000000073c6 */ /* 0x000ea40000000000 */
[----:B--2---:R2:W3:Y:S08]  /*07e0*/  SYNCS.EXCH.64 URZ, [UR4+0x40], UR8 ;  /* 0x0000400804ff75b2 */ /* 0x0044f00008000100 */
        /* <DEDUP_REMOVED lines=8> */
.L_x_10:
[----:B------:R-:W4:Y:S01]  /*0870*/  SHFL.IDX PT, R0, R159, RZ, 0x1f ;  /* 0x00001fff9f007589 */ /* 0x000f2200000e0000 */
[----:B------:R-:W-:Y:S01]  /*0880*/  NOP ;  /* 0x0000000000007918 */ /* 0x000fe20000000000 */
[----:B----4-:R-:W-:-:S13]  /*0890*/  ISETP.NE.AND P0, PT, R0, 0x3, PT ;  /* 0x000000030000780c */ /* 0x010fda0003f05270 */
[----:B------:R-:W-:Y:S05]  /*08a0*/  @P0 BRA `(.L_x_11) ;  /* 0x00000000002c0947 */ /* 0x000fea0003800000 */
[----:B--23--:R-:W-:Y:S01]  /*08b0*/  UMOV UR6, 0x400 ;  /* 0x0000040000067882 */ /* 0x00cfe20000000000 */
[----:B------:R-:W-:Y:S01]  /*08c0*/  UMOV UR4, 0x20 ;  /* 0x0000002000047882 */ /* 0x000fe20000000000 */
[----:B------:R-:W-:Y:S02]  /*08d0*/  ULEA UR6, UR45, UR6, 0x18 ;  /* 0x000000062d067291 */ /* 0x000fe4000f8ec0ff */
[----:B------:R-:W-:-:S04]  /*08e0*/  UIADD3 UR4, UPT, UPT, -UR4, 0x100000, URZ ;  /* 0x0010000004047890 */ /* 0x000fc8000fffe1ff */
[----:B------:R-:W-:Y:S02]  /*08f0*/  USHF.L.U32 UR5, UR4, 0xb, URZ ;  /* 0x0000000b04057899 */ /* 0x000fe400080006ff */
[----:B------:R-:W-:Y:S01]  /*0900*/  USHF.L.U32 UR4, UR4, 0x1, URZ ;  /* 0x0000000104047899 */ /* 0x000fe200080006ff */
[----:B------:R-:W-:Y:S01]  /*0910*/  ELECT P0, URZ, PT ;  /* 0x0000000000ff782f */ /* 0x000fe20003800000 */
[----:B------:R-:W2:Y:S10]  /*0920*/  FENCE.VIEW.ASYNC.S ;  /* 0x00000000000073c6 */ /* 0x000eb40000000000 */
[----:B--2---:R4:W2:Y:S01]  /*0930*/  SYNCS.EXCH.64 URZ, [UR6+0x80], UR4 ;  /* 0x0000800406ff75b2 */ /* 0x0048a20008000100 */
[----:B------:R4:W3:Y:S02]  /*0940*/  SYNCS.EXCH.64 URZ, [UR6+0x88], UR4 ;  /* 0x0000880406ff75b2 */ /* 0x0008e40008000100 */
[----:B----4-:R-:W-:Y:S01]  /*0950*/  NOP ;  /* 0x0000000000007918 */ /* 0x010fe20000000000 */
.L_x_11:
[----:B------:R-:W4:Y:S01]  /*0960*/  SHFL.IDX PT, R0, R159, RZ, 0x1f ;  /* 0x00001fff9f007589 */ /* 0x000f2200000e0000 */
[----:B------:R-:W-:Y:S01]  /*0970*/  NOP ;  /* 0x0000000000007918 */ /* 0x000fe20000000000 */
[----:B----4-:R-:W-:-:S13]  /*0980*/  ISETP.NE.AND P0, PT, R0, 0x4, PT ;  /* 0x000000040000780c */ /* 0x010fda0003f05270 */
[----:B------:R-:W-:Y:S05]  /*0990*/  @P0 BRA `(.L_x_12) ;  /* 0x0000000000480947 */ /* 0x000fea0003800000 */
[----:B--23--:R-:W-:Y:S01]  /*09a0*/  UMOV UR4, 0x3a0 ;  /* 0x000003a000047882 */ /* 0x00cfe20000000000 */
[----:B------:R-:W-:Y:S01]  /*09b0*/  UMOV UR6, 0x400 ;  /* 0x0000040000067882 */ /* 0x000fe20000000000 */
[----:B------:R-:W-:Y:S01]  /*09c0*/  USEL UR4, UR4, 0x320, UP3 ;  /* 0x0000032004047887 */ /* 0x000fe20009800000 */
        /* <DEDUP_REMOVED lines=10> */
[----:B--2---:R4:W2:Y:S08]  /*0a70*/  SYNCS.EXCH.64 URZ, [UR6+0x90], UR8 ;  /* 0x0000900806ff75b2 */ /* 0x0048b00008000100 */
[----:B------:R4:W3:Y:S01]  /*0a80*/  SYNCS.EXCH.64 URZ, [UR6+0xa0], UR4 ;  /* 0x0000a00406ff75b2 */ /* 0x0008e20008000100 */
[----:B------:R4:W1:Y:S01]  /*0a90*/  SYNCS.EXCH.64 URZ, [UR6+0x98], UR8 ;  /* 0x0000980806ff75b2 */ /* 0x0008620008000100 */
[----:B------:R4:W1:Y:S02]  /*0aa0*/  SYNCS.EXCH.64 URZ, [UR6+0xa8], UR4 ;  /* 0x0000a80406ff75b2 */ /* 0x0008640008000100 */
[----:B----4-:R-:W-:Y:S01]  /*0ab0*/  NOP ;  /* 0x0000000000007918 */ /* 0x010fe20000000000 */
.L_x_12:
[----:B------:R-:W4:Y:S01]  /*0ac0*/  SHFL.IDX PT, R0, R159, RZ, 0x1f ;  /* 0x00001fff9f007589 */ /* 0x000f2200000e0000 */
[----:B------:R-:W-:Y:S01]  /*0ad0*/  NOP ;  /* 0x0000000000007918 */ /* 0x000fe20000000000 */
[----:B----4-:R-:W-:-:S13]  /*0ae0*/  ISETP.NE.AND P0, PT, R0, 0x5, PT ;  /* 0x000000050000780c */ /* 0x010fda0003f05270 */
[----:B------:R-:W-:Y:S05]  /*0af0*/  @P0 BRA `(.L_x_13) ;  /* 0x0000000000440947 */ /* 0x000fea0003800000 */
[----:B--23--:R-:W-:Y:S01]  /*0b00*/  UMOV UR4, 0x400 ;  /* 0x0000040000047882 */ /* 0x00cfe20000000000 */
        /* <DEDUP_REMOVED lines=16> */
.L_x_13:
[----:B------:R-:W4:Y:S01]  /*0c10*/  SHFL.IDX PT, R0, R159, RZ, 0x1f ;  /* 0x00001fff9f007589 */ /* 0x000f2200000e0000 */
[----:B------:R-:W-:Y:S01]  /*0c20*/  ISETP.NE.OR P1, PT, RZ, UR17, !P1 ;  /* 0x00000011ff007c0c */ /* 0x000fe2000cf25670 */
        /* <DEDUP_REMOVED lines=12> */
[----:B------:R4:W3:Y:S01]  /*0cf0*/  SYNCS.EXCH.64 URZ, [UR4+0xe0], UR6 ;  /* 0x0000e00604ff75b2 */ /* 0x0008e20008000100 */
[----:B------:R4:W1:Y:S01]  /*0d00*/  SYNCS.EXCH.64 URZ, [UR4+0xd8], UR6 ;  /* 0x0000d80604ff75b2 */ /* 0x0008620008000100 */
[----:B------:R4:W1:Y:S02]  /*0d10*/  SYNCS.EXCH.64 URZ, [UR4+0xe8], UR6 ;  /* 0x0000e80604ff75b2 */ /* 0x0008640008000100 */
[----:B----4-:R-:W-:Y:S01]  /*0d20*/  NOP ;  /* 0x0000000000007918 */ /* 0x010fe20000000000 */
.L_x_14:
[----:B------:R-:W-:Y:S01]  /*0d30*/  VOTEU.ALL UP0, P1 ;  /* 0x0000000000ff7886 */ /* 0x000fe20000800000 */
[----:B--23--:R-:W-:Y:S01]  /*0d40*/  UMOV UR4, 0x20 ;  /* 0x0000002000047882 */ /* 0x00cfe20000000000 */
[----:B------:R-:W2:Y:S01]  /*0d50*/  LDCU UR7, c[0x0][0x36c] ;  /* 0x00006d80ff0777ac */ /* 0x000ea20008000800 */
[----:B------:R-:W-:Y:S01]  /*0d60*/  NOP ;  /* 0x0000000000007918 */ /* 0x000fe20000000000 */
[----:B-1----:R-:W-:Y:S01]  /*0d70*/  LOP3.LUT R3, R172, 0x1f, RZ, 0xc0, !PT ;  /* 0x0000001fac037812 */ /* 0x002fe200078ec0ff */
[----:B------:R-:W-:Y:S01]  /*0d80*/  @!UP0 UMOV UR6, 0x400 ;  /* 0x0000040000068882 */ /* 0x000fe20000000000 */
[----:B------:R-:W-:-:S04]  /*0d90*/  @!UP0 UIADD3 UR4, UPT, UPT, -UR4, 0x100000, URZ ;  /* 0x0010000004048890 */ /* 0x000fc8000fffe1ff */
[----:B------:R-:W-:Y:S02]  /*0da0*/  @!UP0 USHF.L.U32 UR5, UR4, 0xb, URZ ;  /* 0x0000000b04058899 */ /* 0x000fe400080006ff */
[----:B------:R-:W-:Y:S02]  /*0db0*/  @!UP0 USHF.L.U32 UR4, UR4, 0x1, URZ ;  /* 0x0000000104048899 */ /* 0x000fe400080006ff */
[----:B------:R-:W-:Y:S01]  /*0dc0*/  @!UP0 ULEA UR6, UR45, UR6, 0x18 ;  /* 0x000000062d068291 */ /* 0x000fe2000f8ec0ff */
[----:B------:R-:W-:Y:S01]  /*0dd0*/  VOTEU.ALL UP0, P1 ;  /* 0x0000000000ff7886 */ /* 0x000fe20000800000 */
[----:B------:R-:W-:Y:S02]  /*0de0*/  UISETP.NE.AND UP4, UPT, UR17, URZ, UPT ;  /* 0x000000ff1100728c */ /* 0x000fe4000bf85270 */
[----:B--2---:R-:W-:Y:S01]  /*0df0*/  UISETP.EQ.U32.AND UP5, UPT, UR7, 0x1, UPT ;  /* 0x000000010700788c */ /* 0x004fe2000bfa2070 */
[----:B------:R-:W1:Y:S07]  /*0e00*/  FENCE.VIEW.ASYNC.S ;  /* 0x00000000000073c6 */ /* 0x000e6e0000000000 */
[----:B-1----:R1:W2:Y:S01]  /*0e10*/  @!UP0 SYNCS.EXCH.64 URZ, [UR6+0xf0], UR4 ;  /* 0x0000f00406ff85b2 */ /* 0x0022a20008000100 */
[----:B------:R-:W-:Y:S05]  /*0e20*/  BRA.U !UP5, `(.L_x_15) ;  /* 0x000000010d087547 */ /* 0x000fea000b800000 */
[----:B--2---:R-:W-:Y:S01]  /*0e30*/  UCGABAR_ARV ;  /* 0x00000000000079c7 */ /* 0x004fe20008000000 */
[----:B------:R-:W-:Y:S05]  /*0e40*/  BRA `(.L_x_16) ;  /* 0x0000000000047947 */ /* 0x000fea0003800000 */
.L_x_15:
[----:B--2---:R-:W-:Y:S01]  /*0e50*/  NOP ;  /* 0x0000000000007918 */ /* 0x004fe20000000000 */
.L_x_16:
[----:B------:R-:W2:Y:S01]  /*0e60*/  S2UR UR16, SR_CTAID.X ;  /* 0x00000000001079c3 */ /* 0x000ea20000002500 */
[----:B------:R-:W-:-:S05]  /*0e70*/  CS2R.32 R161, SR_CgaSize ;  /* 0x0000000000a17805 */ /* 0x000fca0000008a00 */
[----:B------:R-:W-:-:S05]  /*0e80*/  IMAD R161, R161, -0xa0, RZ ;  /* 0xffffff60a1a17824 */ /* 0x000fca00078e02ff */
[----:B-1----:R-:W-:-:S14]  /*0e90*/  R2UR UR5, R161 ;  /* 0x00000000a10572ca */ /* 0x002fdc00000e0000 */
[----:B------:R-:W1:Y:S01]  /*0ea0*/  LDCU UR5, c[0x0][UR5+0x2b0] ;  /* 0x00005600050577ac */ /* 0x000e620008000800 */
[----:B------:R-:W-:-:S05]  /*0eb0*/  CS2R.32 R161, SR_CgaSize ;  /* 0x0000000000a17805 */ /* 0x000fca0000008a00 */
[----:B------:R-:W-:-:S05]  /*0ec0*/  IMAD R161, R161, -0xa0, RZ ;  /* 0xffffff60a1a17824 */ /* 0x000fca00078e02ff */
[----:B------:R-:W-:-:S14]  /*0ed0*/  R2UR UR4, R161 ;  /* 0x00000000a10472ca */ /* 0x000fdc00000e0000 */
[----:B------:R-:W3:Y:S01]  /*0ee0*/  LDCU UR4, c[0x0][UR4+0x2b4] ;  /* 0x00005680040477ac */ /* 0x000ee20008000800 */
[----:B------:R-:W4:Y:S01]  /*0ef0*/  S2UR UR7, SR_CTAID.Y ;  /* 0x00000000000779c3 */ /* 0x000f220000002600 */
[----:B------:R-:W-:-:S05]  /*0f00*/  CS2R.32 R161, SR_CgaSize ;  /* 0x0000000000a17805 */ /* 0x000fca0000008a00 */
[----:B------:R-:W-:-:S05]  /*0f10*/  IMAD R161, R161, -0xa0, RZ ;  /* 0xffffff60a1a17824 */ /* 0x000fca00078e02ff */
[----:B------:R-:W-:-:S14]  /*0f20*/  R2UR UR8, R161 ;  /* 0x00000000a10872ca */ /* 0x000fdc00000e0000 */
[----:B------:R-:W3:Y:S01]  /*0f30*/  LDCU UR8, c[0x0][UR8+0x2a0] ;  /* 0x00005400080877ac */ /* 0x000ee20008000800 */
[----:B------:R-:W-:-:S05]  /*0f40*/  CS2R.32 R161, SR_CgaSize ;  /* 0x0000000000a17805 */ /* 0x000fca0000008a00 */
[----:B------:R-:W-:-:S05]  /*0f50*/  IMAD R161, R161, -0xa0, RZ ;  /* 0xffffff60a1a17824 */ /* 0x000fca00078e02ff */
[----:B------:R-:W-:-:S14]  /*0f60*/  R2UR UR9, R161 ;  /* 0x00000000a10972ca */ /* 0x000fdc00000e0000 */
[----:B------:R-:W3:Y:S01]  /*0f70*/  LDCU UR9, c[0x0][UR9+0x2a4] ;  /* 0x00005480090977ac */ /* 0x000ee20008000800 */
[----:B------:R-:W3:Y:S01]  /*0f80*/  S2UR UR36, SR_CTAID.Z ;  /* 0x00000000002479c3 */ /* 0x000ee20000002700 */
[----:B------:R-:W3:Y:S01]  /*0f90*/  LDCU UR21, c[0x0][0xb24] ;  /* 0x00016480ff1577ac */ /* 0x000ee20008000800 */
[----:B------:R-:W-:Y:S02]  /*0fa0*/  UISETP.GT.U32.AND UP0, UPT, UR47, 0xffff, UPT ;  /* 0x0000ffff2f00788c */ /* 0x000fe4000bf04070 */
[----:B------:R-:W-:Y:S01]  /*0fb0*/  USHF.L.U32 UR27, UR45, 0xc, URZ ;  /* 0x0000000c2d1b7899 */ /* 0x000fe200080006ff */
[----:B--2---:R-:W-:Y:S01]  /*0fc0*/  I2FP.F32.U32 R2, UR16 ;  /* 0x0000001000027c45 */ /* 0x004fe20008201000 */
[----:B------:R-:W-:Y:S01]  /*0fd0*/  UMOV UR30, 0x5 ;  /* 0x00000005001e7882 */ /* 0x000fe20000000000 */
[----:B------:R-:W2:Y:S03]  /*0fe0*/  LDCU UR42, c[0x0][0xb24] ;  /* 0x00016480ff2a77ac */ /* 0x000ea60008000800 */
[----:B-1----:R-:W-:Y:S01]  /*0ff0*/  FMUL R2, R2, UR5 ;  /* 0x0000000502027c20 */ /* 0x002fe20008400000 */
[----:B------:R-:W1:Y:S01]  /*1000*/  LDCU UR29, c[0x0][0xb30] ;  /* 0x00016600ff1d77ac */ /* 0x000e620008000800 */
[----:B----4-:R-:W-:Y:S01]  /*1010*/  I2FP.F32.U32 R0, UR7 ;  /* 0x0000000700007c45 */ /* 0x010fe20008201000 */
[----:B------:R-:W-:-:S03]  /*1020*/  USHF.L.U32 UR46, UR16, 0x7, URZ ;  /* 0x00000007102e7899 */ /* 0x000fc600080006ff */
[----:B------:R-:W4:Y:S01]  /*1030*/  F2I.U32.TRUNC.NTZ R2, R2 ;  /* 0x0000000200027305 */ /* 0x000f22000020f000 */
[----:B------:R-:W-:Y:S01]  /*1040*/  USEL UR26, UR47, 0xffff, !UP0 ;  /* 0x0000ffff2f1a7887 */ /* 0x000fe2000c000000 */
[----:B---3--:R-:W-:Y:S01]  /*1050*/  FMUL R0, R0, UR4 ;  /* 0x0000000400007c20 */ /* 0x008fe20008400000 */
[----:B------:R-:W-:Y:S01]  /*1060*/  UISETP.GE.AND UP2, UPT, UR21, 0x1, UPT ;  /* 0x000000011500788c */ /* 0x000fe2000bf46270 */
[----:B------:R-:W-:-:S04]  /*1070*/  UMOV UR20, UR7 ;  /* 0x0000000700147c82 */ /* 0x000fc80008000000 */
[----:B------:R-:W3:Y:S01]  /*1080*/  F2I.U32.TRUNC.NTZ R0, R0 ;  /* 0x0000000000007305 */ /* 0x000ee2000020f000 */
[----:B----4-:R-:W-:Y:S02]  /*1090*/  R2UR UR4, R2 ;  /* 0x00000000020472ca */ /* 0x010fe400000e0000 */
[----:B------:R-:W-:Y:S02]  /*10a0*/  PRMT R2, RZ, 0x7610, R2 ;  /* 0x00007610ff027816 */ /* 0x000fe40000000002 */
[----:B---3--:R-:W-:Y:S02]  /*10b0*/  R2UR UR6, R0 ;  /* 0x00000000000672ca */ /* 0x008fe400000e0000 */
[----:B------:R-:W-:-:S07]  /*10c0*/  PRMT R0, RZ, 0x7610, R0 ;  /* 0x00007610ff007816 */ /* 0x000fce0000000000 */
[----:B------:R-:W-:-:S04]  /*10d0*/  UIADD3 UR5, UPT, UPT, -UR4, URZ, URZ ;  /* 0x000000ff04057290 */ /* 0x000fc8000fffe1ff */
[----:B------:R-:W-:Y:S02]  /*10e0*/  UIMAD UR5, UR8, UR5, UR16 ;  /* 0x00000005080572a4 */ /* 0x000fe4000f8e0210 */
[----:B------:R-:W-:-:S04]  /*10f0*/  UIADD3 UR4, UPT, UPT, -UR6, URZ, URZ ;  /* 0x000000ff06047290 */ /* 0x000fc8000fffe1ff */
[----:B------:R-:W-:Y:S01]  /*1100*/  IMAD.U32 R161, RZ, RZ, UR5 ;  /* 0x00000005ffa17e24 */ /* 0x000fe2000f8e00ff */
[----:B------:R-:W-:-:S06]  /*1110*/  UIMAD UR4, UR9, UR4, UR7 ;  /* 0x00000004090472a4 */ /* 0x000fcc000f8e0207 */
[----:B------:R-:W-:Y:S01]  /*1120*/  IMAD.U32 R160, RZ, RZ, UR4 ;  /* 0x00000004ffa07e24 */ /* 0x000fe2000f8e00ff */
[----:B-12---:R-:W-:Y:S06]  /*1130*/  BRA.U UP4, `(.L_x_17) ;  /* 0x0000000104447547 */ /* 0x006fec000b800000 */
[----:B------:R-:W-:Y:S02]  /*1140*/  R2UR UR4, R161 ;  /* 0x00000000a10472ca */ /* 0x000fe400000e0000 */
[----:B------:R-:W-:-:S11]  /*1150*/  R2UR UR8, R160 ;  /* 0x00000000a00872ca */ /* 0x000fd600000e0000 */
[----:B------:R-:W-:Y:S02]  /*1160*/  UISETP.GT.U32.AND UP0, UPT, UR4, 0x1, UPT ;  /* 0x000000010400788c */ /* 0x000fe4000bf04070 */
[----:B------:R-:W-:Y:S02]  /*1170*/  ULOP3.LUT UR4, UR4, 0xfffffffe, URZ, 0xc0, !UPT ;  /* 0xfffffffe04047892 */ /* 0x000fe4000f8ec0ff */
[----:B------:R-:W-:Y:S02]  /*1180*/  UISETP.NE.AND UP1, UPT, UR8, URZ, UP0 ;  /* 0x000000ff0800728c */ /* 0x000fe40008725270 */
[----:B------:R-:W-:Y:S02]  /*1190*/  UISETP.NE.AND UP0, UPT, UR8, 0x1, UP0 ;  /* 0x000000010800788c */ /* 0x000fe40008705270 */
[----:B------:R-:W-:Y:S02]  /*11a0*/  USEL UR7, URZ, 0x1, UP1 ;  /* 0x00000001ff077887 */ /* 0x000fe40008800000 */
[----:B------:R-:W-:-:S02]  /*11b0*/  USEL UR6, URZ, 0x4, UP0 ;  /* 0x00000004ff067887 */ /* 0x000fc40008000000 */
[----:B------:R-:W-:Y:S02]  /*11c0*/  USEL UR5, URZ, 0x2, UP1 ;  /* 0x00000002ff057887 */ /* 0x000fe40008800000 */
[----:B------:R-:W-:Y:S02]  /*11d0*/  ULEA UR4, UR8, UR4, 0x1 ;  /* 0x0000000408047291 */ /* 0x000fe4000f8e08ff */
[----:B------:R-:W-:Y:S02]  /*11e0*/  USEL UR8, URZ, 0x8, UP0 ;  /* 0x00000008ff087887 */ /* 0x000fe40008000000 */
[----:B------:R-:W-:-:S03]  /*11f0*/  UIADD3 UR5, UPT, UPT, UR5, UR6, UR7 ;  /* 0x0000000605057290 */ /* 0x000fc6000fffe007 */
[----:B------:R-:W-:Y:S01]  /*1200*/  UMOV UR6, 0x3 ;  /* 0x0000000300067882 */ /* 0x000fe20000000000 */
[----:B------:R-:W-:Y:S02]  /*1210*/  UIADD3 UR5, UPT, UPT, UR5, UR8, URZ ;  /* 0x0000000805057290 */ /* 0x000fe4000fffe0ff */
[----:B------:R-:W-:-:S04]  /*1220*/  USHF.L.U32 UR4, UR6, UR4, URZ ;  /* 0x0000000406047299 */ /* 0x000fc800080006ff */
[----:B------:R-:W-:Y:S02]  /*1230*/  IMAD.U32 R2, RZ, RZ, UR5 ;  /* 0x00000005ff027e24 */ /* 0x000fe4000f8e00ff */
[----:B------:R-:W-:Y:S02]  /*1240*/  IMAD.U32 R0, RZ, RZ, UR4 ;  /* 0x00000004ff007e24 */ /* 0x000fe4000f8e00ff */
.L_x_17:
[----:B------:R-:W-:Y:S05]  /*1250*/  BRA.U !UP2, `(.L_x_18) ;  /* 0x000000010ad47547 */ /* 0x000fea000b800000 */
[----:B------:R-:W1:Y:S01]  /*1260*/  LDCU.128 UR12, c[0x0][0xb10] ;  /* 0x00016200ff0c77ac */ /* 0x000e620008000c00 */
[----:B------:R-:W2:Y:S01]  /*1270*/  LDCU UR6, c[0x0][0x370] ;  /* 0x00006e00ff0677ac */ /* 0x000ea20008000800 */
[----:B------:R-:W3:Y:S01]  /*1280*/  LDCU UR5, c[0x0][0x374] ;  /* 0x00006e80ff0577ac */ /* 0x000ee20008000800 */
[----:B------:R-:W4:Y:S01]  /*1290*/  LDCU UR28, c[0x0][0xb0c] ;  /* 0x00016180ff1c77ac */ /* 0x000f220008000800 */
[----:B------:R-:W4:Y:S01]  /*12a0*/  LDCU UR4, c[0x0][0xb20] ;  /* 0x00016400ff0477ac */ /* 0x000f220008000800 */
[----:B------:R-:W4:Y:S01]  /*12b0*/  LDCU.64 UR8, c[0x0][0xb28] ;  /* 0x00016500ff0877ac */ /* 0x000f220008000a00 */
[----:B-1----:R-:W-:Y:S02]  /*12c0*/  UISETP.NE.AND UP0, UPT, UR14, 0x1, UPT ;  /* 0x000000010e00788c */ /* 0x002fe4000bf05270 */
[----:B---3--:R-:W-:Y:S02]  /*12d0*/  UIMAD.WIDE.U32 UR10, UR5, UR15, URZ ;  /* 0x0000000f050a72a5 */ /* 0x008fe4000f8e00ff */
[----:B--2---:R-:W-:-:S02]  /*12e0*/  UIMAD.WIDE.U32 UR22, UR6, UR12, URZ ;  /* 0x0000000c061672a5 */ /* 0x004fc4000f8e00ff */
[----:B----4-:R-:W-:Y:S02]  /*12f0*/  UISETP.NE.AND UP1, UPT, UR28, 0x1, UPT ;  /* 0x000000011c00788c */ /* 0x010fe4000bf25270 */
[----:B------:R-:W-:Y:S01]  /*1300*/  UISETP.NE.AND UP2, UPT, UR21, 0x1, UPT ;  /* 0x000000011500788c */ /* 0x000fe2000bf45270 */
[----:B------:R-:W-:Y:S02]  /*1310*/  UMOV UR10, UR11 ;  /* 0x0000000b000a7c82 */ /* 0x000fe40008000000 */
[----:B------:R-:W-:Y:S01]  /*1320*/  UMOV UR22, UR23 ;  /* 0x0000001700167c82 */ /* 0x000fe20008000000 */
[----:B------:R-:W-:Y:S02]  /*1330*/  @UP0 USHF.R.U32.HI UR5, URZ, UR4, UR10 ;  /* 0x00000004ff050299 */ /* 0x000fe4000801160a */
[----:B------:R-:W-:Y:S02]  /*1340*/  UIMAD.WIDE.U32 UR24, UR20, UR15, URZ ;  /* 0x0000000f141872a5 */ /* 0x000fe4000f8e00ff */
[----:B------:R-:W-:-:S02]  /*1350*/  UIMAD.WIDE.U32 UR10, UR5, UR8, URZ ;  /* 0x00000008050a72a5 */ /* 0x000fc4000f8e00ff */
[----:B------:R-:W-:Y:S02]  /*1360*/  @UP1 USHF.R.U32.HI UR6, URZ, UR13, UR22 ;  /* 0x0000000dff061299 */ /* 0x000fe40008011616 */
[----:B------:R-:W-:Y:S02]  /*1370*/  UIMAD.WIDE.U32 UR18, UR16, UR12, URZ ;  /* 0x0000000c101272a5 */ /* 0x000fe4000f8e00ff */
[----:B------:R-:W-:Y:S01]  /*1380*/  UIMAD.WIDE.U32 UR22, UR6, UR8, URZ ;  /* 0x00000008061672a5 */ /* 0x000fe2000f8e00ff */
[----:B------:R-:W-:Y:S01]  /*1390*/  UMOV UR24, UR25 ;  /* 0x0000001900187c82 */ /* 0x000fe20008000000 */
[----:B------:R-:W-:Y:S01]  /*13a0*/  UMOV UR10, UR11 ;  /* 0x0000000b000a7c82 */ /* 0x000fe20008000000 */
[----:B------:R-:W-:Y:S02]  /*13b0*/  USHF.R.U32.HI UR24, URZ, UR4, UR24 ;  /* 0x00000004ff187299 */ /* 0x000fe40008011618 */
[----:B------:R-:W-:Y:S02]  /*13c0*/  @UP2 USHF.R.U32.HI UR5, URZ, UR9, UR10 ;  /* 0x00000009ff052299 */ /* 0x000fe4000801160a */
[----:B------:R-:W-:Y:S01]  /*13d0*/  UMOV UR7, UR23 ;  /* 0x0000001700077c82 */ /* 0x000fe20008000000 */
[----:B------:R-:W-:Y:S01]  /*13e0*/  UMOV UR18, UR19 ;  /* 0x0000001300127c82 */ /* 0x000fe20008000000 */
[----:B------:R-:W-:-:S02]  /*13f0*/  @UP2 USHF.R.U32.HI UR6, URZ, UR9, UR7 ;  /* 0x00000009ff062299 */ /* 0x000fc40008011607 */
[----:B------:R-:W-:Y:S02]  /*1400*/  USHF.R.U32.HI UR13, URZ, UR13, UR18 ;  /* 0x0000000dff0d7299 */ /* 0x000fe40008011612 */
[----:B------:R-:W-:Y:S02]  /*1410*/  USEL UR4, UR20, UR24, !UP0 ;  /* 0x0000001814047287 */ /* 0x000fe4000c000000 */
[----:B------:R-:W-:Y:S02]  /*1420*/  UIMAD UR7, UR5, UR21, URZ ;  /* 0x00000015050772a4 */ /* 0x000fe4000f8e02ff */
[----:B------:R-:W-:Y:S02]  /*1430*/  USEL UR5, UR16, UR13, !UP1 ;  /* 0x0000000d10057287 */ /* 0x000fe4000c800000 */
[----:B------:R-:W-:Y:S02]  /*1440*/  UIMAD UR12, UR6, UR21, URZ ;  /* 0x00000015060c72a4 */ /* 0x000fe4000f8e02ff */
[----:B------:R-:W-:-:S02]  /*1450*/  UISETP.GE.AND UP0, UPT, UR4, UR7, UPT ;  /* 0x000000070400728c */ /* 0x000fc4000bf06270 */
[----:B------:R-:W-:Y:S02]  /*1460*/  UIMAD.WIDE.U32 UR10, UR4, UR8, URZ ;  /* 0x00000008040a72a5 */ /* 0x000fe4000f8e00ff */
[----:B------:R-:W-:Y:S02]  /*1470*/  UISETP.GE.OR UP0, UPT, UR5, UR12, UP0 ;  /* 0x0000000c0500728c */ /* 0x000fe40008706670 */
[----:B------:R-:W-:Y:S02]  /*1480*/  UIMAD.WIDE.U32 UR12, UR5, UR8, URZ ;  /* 0x00000008050c72a5 */ /* 0x000fe4000f8e00ff */
[----:B------:R-:W-:Y:S01]  /*1490*/  UIADD3 UR10, UPT, UPT, -UR4, URZ, URZ ;  /* 0x000000ff040a7290 */ /* 0x000fe2000fffe1ff */
[----:B------:R-:W-:Y:S01]  /*14a0*/  UMOV UR8, UR11 ;  /* 0x0000000b00087c82 */ /* 0x000fe20008000000 */
[----:B------:R-:W-:Y:S02]  /*14b0*/  UIADD3 UR11, UPT, UPT, -UR5, URZ, URZ ;  /* 0x000000ff050b7290 */ /* 0x000fe4000fffe1ff */
[----:B------:R-:W-:-:S03]  /*14c0*/  USHF.R.U32.HI UR8, URZ, UR9, UR8 ;  /* 0x00000009ff087299 */ /* 0x000fc60008011608 */
[----:B------:R-:W-:Y:S01]  /*14d0*/  @!UP0 UMOV UR7, UR13 ;  /* 0x0000000d00078c82 */ /* 0x000fe20008000000 */
[----:B------:R-:W-:Y:S02]  /*14e0*/  UIMAD UR20, UR14, UR10, UR20 ;  /* 0x0000000a0e1472a4 */ /* 0x000fe4000f8e0214 */
[----:B------:R-:W-:Y:S02]  /*14f0*/  USEL UR8, UR4, UR8, !UP2 ;  /* 0x0000000804087287 */ /* 0x000fe4000d000000 */
[----:B------:R-:W-:Y:S02]  /*1500*/  @!UP0 USHF.R.U32.HI UR7, URZ, UR9, UR7 ;  /* 0x00000009ff078299 */ /* 0x000fe40008011607 */
[----:B------:R-:W-:Y:S02]  /*1510*/  UIADD3 UR9, UPT, UPT, -UR8, URZ, URZ ;  /* 0x000000ff08097290 */ /* 0x000fe4000fffe1ff */
[----:B------:R-:W-:Y:S02]  /*1520*/  @!UP0 USEL UR7, UR5, UR7, !UP2 ;  /* 0x0000000705078287 */ /* 0x000fe4000d000000 */
[----:B------:R-:W-:-:S02]  /*1530*/  UIMAD UR9, UR21, UR9, UR4 ;  /* 0x00000009150972a4 */ /* 0x000fc4000f8e0204 */
[----:B------:R-:W-:Y:S02]  /*1540*/  @!UP0 UIADD3 UR8, UPT, UPT, UR8, -UR7, URZ ;  /* 0x8000000708088290 */ /* 0x000fe4000fffe0ff */
[----:B------:R-:W-:Y:S02]  /*1550*/  @!UP0 UIMAD UR6, UR9, UR6, UR7 ;  /* 0x00000006090682a4 */ /* 0x000fe4000f8e0207 */
[----:B------:R-:W-:Y:S02]  /*1560*/  @!UP0 UIMAD UR4, UR8, UR21, UR5 ;  /* 0x00000015080482a4 */ /* 0x000fe4000f8e0205 */
[----:B------:R-:W-:Y:S02]  /*1570*/  UIMAD UR16, UR28, UR11, UR16 ;  /* 0x0000000b1c1072a4 */ /* 0x000fe4000f8e0210 */
[----:B------:R-:W-:Y:S01]  /*1580*/  UIMAD UR20, UR4, UR14, UR20 ;  /* 0x0000000e041472a4 */ /* 0x000fe2000f8e0214 */
[----:B------:R-:W-:Y:S02]  /*1590*/  @!UP0 UMOV UR5, UR6 ;  /* 0x0000000600058c82 */ /* 0x000fe40008000000 */
[----:B------:R-:W-:-:S12]  /*15a0*/  UIMAD UR16, UR5, UR28, UR16 ;  /* 0x0000001c051072a4 */ /* 0x000fd8000f8e0210 */
.L_x_18:
[----:B------:R-:W-:Y:S02]  /*15b0*/  UISETP.NE.AND UP1, UPT, UR29, 0x1, UPT ;  /* 0x000000011d00788c */ /* 0x000fe4000bf25270 */
[----:B------:R-:W-:Y:S02]  /*15c0*/  ULOP3.LUT UR21, UR26, 0xffff, URZ, 0xc0, !UPT ;  /* 0x0000ffff1a157892 */ /* 0x000fe4000f8ec0ff */
[----:B------:R-:W-:Y:S02]  /*15d0*/  UISETP.NE.AND UP0, UPT, UR17, 0x2, UPT ;  /* 0x000000021100788c */ /* 0x000fe4000bf05270 */
[----:B------:R-:W-:Y:S02]  /*15e0*/  ULOP3.LUT UR22, UR27, 0x2000, URZ, 0xc0, !UPT ;  /* 0x000020001b167892 */ /* 0x000fe4000f8ec0ff */
[----:B------:R-:W-:Y:S02]  /*15f0*/  ULOP3.LUT UR46, UR46, 0x80, URZ, 0xc0, !UPT ;  /* 0x000000802e2e7892 */ /* 0x000fe4000f8ec0ff */
[----:B------:R-:W-:Y:S01]  /*1600*/  USHF.L.U32 UR21, UR30, UR21, URZ ;  /* 0x000000151e157299 */ /* 0x000fe200080006ff */
[----:B------:R-:W-:Y:S11]  /*1610*/  BRA.U UP1, `(.L_x_19) ;  /* 0x0000000101447547 */ /* 0x000ff6000b800000 */
[----:B------:R-:W1:Y:S01]  /*1620*/  LDCU.128 UR8, c[0x0][0xb10] ;  /* 0x00016200ff0877ac */ /* 0x000e620008000c00 */
[----:B------:R-:W2:Y:S01]  /*1630*/  LDCU UR12, c[0x0][0xb0c] ;  /* 0x00016180ff0c77ac */ /* 0x000ea20008000800 */
[----:B------:R-:W3:Y:S01]  /*1640*/  LDCU UR13, c[0x0][0xb20] ;  /* 0x00016400ff0d77ac */ /* 0x000ee20008000800 */
[----:B-1----:R-:W-:Y:S02]  /*1650*/  UIMAD.WIDE.U32 UR6, UR16, UR8, URZ ;  /* 0x00000008100672a5 */ /* 0x002fe4000f8e00ff */
[----:B------:R-:W-:Y:S02]  /*1660*/  UIMAD.WIDE.U32 UR4, UR20, UR11, URZ ;  /* 0x0000000b140472a5 */ /* 0x000fe4000f8e00ff */
[----:B--2---:R-:W-:Y:S02]  /*1670*/  UISETP.NE.AND UP2, UPT, UR12, 0x1, UPT ;  /* 0x000000010c00788c */ /* 0x004fe4000bf45270 */
[----:B------:R-:W-:Y:S01]  /*1680*/  UISETP.NE.AND UP1, UPT, UR10, 0x1, UPT ;  /* 0x000000010a00788c */ /* 0x000fe2000bf25270 */
[----:B------:R-:W-:-:S02]  /*1690*/  UMOV UR6, UR7 ;  /* 0x0000000700067c82 */ /* 0x000fc40008000000 */
[----:B------:R-:W-:Y:S01]  /*16a0*/  UMOV UR4, UR5 ;  /* 0x0000000500047c82 */ /* 0x000fe20008000000 */
[----:B------:R-:W-:Y:S02]  /*16b0*/  USHF.R.U32.HI UR6, URZ, UR9, UR6 ;  /* 0x00000009ff067299 */ /* 0x000fe40008011606 */
[----:B---3--:R-:W-:Y:S02]  /*16c0*/  USHF.R.U32.HI UR4, URZ, UR13, UR4 ;  /* 0x0000000dff047299 */ /* 0x008fe40008011604 */
[----:B------:R-:W-:Y:S02]  /*16d0*/  USEL UR5, UR16, UR6, !UP2 ;  /* 0x0000000610057287 */ /* 0x000fe4000d000000 */
[----:B------:R-:W-:-:S04]  /*16e0*/  USEL UR4, UR20, UR4, !UP1 ;  /* 0x0000000414047287 */ /* 0x000fc8000c800000 */
[----:B------:R-:W-:Y:S02]  /*16f0*/  UIADD3 UR6, UPT, UPT, UR5, -UR4, URZ ;  /* 0x8000000405067290 */ /* 0x000fe4000fffe0ff */
[----:B------:R-:W-:Y:S02]  /*1700*/  UIADD3 UR4, UPT, UPT, -UR5, UR4, URZ ;  /* 0x0000000405047290 */ /* 0x000fe4000fffe1ff */
[----:B------:R-:W-:Y:S02]  /*1710*/  UIMAD UR20, UR6, UR10, UR20 ;  /* 0x0000000a061472a4 */ /* 0x000fe4000f8e0214 */
[----:B------:R-:W-:-:S12]  /*1720*/  UIMAD UR16, UR4, UR12, UR16 ;  /* 0x0000000c041072a4 */ /* 0x000fd8000f8e0210 */
.L_x_19:
[----:B------:R-:W-:Y:S05]  /*1730*/  BRA.U !UP5, `(.L_x_20) ;  /* 0x000000010d0c7547 */ /* 0x000fea000b800000 */
[----:B------:R-:W-:Y:S01]  /*1740*/  UCGABAR_WAIT ;  /* 0x0000000000007dc7 */ /* 0x000fe20008000000 */
[----:B------:R-:W-:Y:S01]  /*1750*/  CCTL.IVALL ;  /* 0x00000000ff00798f */ /* 0x000fe20002000000 */
[----:B------:R-:W-:Y:S05]  /*1760*/  BRA `(.L_x_21) ;  /* 0x0000000000047947 */ /* 0x000fea0003800000 */
.L_x_20:
[----:B------:R-:W-:Y:S06]  /*1770*/  BAR.SYNC.DEFER_BLOCKING 0x0 ;  /* 0x0000000000007b1d */ /* 0x000fec0000010000 */
.L_x_21:
[----:B------:R-:W-:Y:S05]  /*1780*/  BRA.U UP0, `(.L_x_22) ;  /* 0x0000001100e07547 */ /* 0x000fea000b800000 */
[----:B------:R-:W1:Y:S01]  /*1790*/  LDCU UR6, c[0x0][0x38c] ;  /* 0x00007180ff0677ac */ /* 0x000e620008000800 */
[----:B------:R-:W-:Y:S01]  /*17a0*/  PLOP3.LUT P1, PT, PT, PT, UP3, 0x80, 0x8 ;  /* 0x000000000008781c */ /* 0x000fe20003f2f038 */
[----:B------:R-:W-:Y:S01]  /*17b0*/  IMAD.MOV.U32 R12, RZ, RZ, 0x1 ;  /* 0x00000001ff0c7424 */ /* 0x000fe200078e00ff */
[----:B------:R-:W-:Y:S02]  /*17c0*/  ISETP.NE.AND P2, PT, R3, RZ, P3 ;  /* 0x000000ff0300720c */ /* 0x000fe40001f45270 */
[----:B------:R-:W-:Y:S02]  /*17d0*/  CS2R R10, SRZ ;  /* 0x00000000000a7805 */ /* 0x000fe4000001ff00 */
[----:B------:R-:W-:Y:S01]  /*17e0*/  PLOP3.LUT P1, PT, P1, PT, PT, 0x8, 0x80 ;  /* 0x000000000080781c */ /* 0x000fe20000f2e170 */
[----:B------:R-:W-:Y:S01]  /*17f0*/  IMAD.MOV.U32 R9, RZ, RZ, RZ ;  /* 0x000000ffff097224 */ /* 0x000fe200078e00ff */
[----:B------:R-:W2:Y:S01]  /*1800*/  LDCU UR38, c[0x0][0x370] ;  /* 0x00006e00ff2677ac */ /* 0x000ea20008000800 */
[----:B------:R-:W-:Y:S01]  /*1810*/  IMAD.MOV.U32 R8, RZ, RZ, 0x1 ;  /* 0x00000001ff087424 */ /* 0x000fe200078e00ff */
[----:B------:R-:W3:Y:S01]  /*1820*/  LDCU.64 UR26, c[0x0][0x348] ;  /* 0x00006900ff1a77ac */ /* 0x000ee20008000a00 */
[----:B------:R-:W-:Y:S01]  /*1830*/  ULEA.HI UR43, UR22, UR46, URZ, 0x19 ;  /* 0x0000002e162b7291 */ /* 0x000fe2000f8fc8ff */
[----:B------:R-:W4:Y:S01]  /*1840*/  LDCU UR37, c[0x0][0x374] ;  /* 0x00006e80ff2577ac */ /* 0x000f220008000800 */
[----:B-1----:R-:W-:-:S02]  /*1850*/  UIADD3 UR5, UPT, UPT, UR6, 0x7f, URZ ;  /* 0x0000007f06057890 */ /* 0x002fc4000fffe0ff */
[----:B------:R-:W-:Y:S02]  /*1860*/  UIADD3 UR47, UPT, UPT, UR6, 0xfe, URZ ;  /* 0x000000fe062f7890 */ /* 0x000fe4000fffe0ff */
[----:B------:R-:W-:Y:S01]  /*1870*/  USHF.R.S32.HI UR4, URZ, 0x1f, UR5 ;  /* 0x0000001fff047899 */ /* 0x000fe20008011405 */
[----:B------:R-:W-:-:S03]  /*1880*/  UMOV UR7, URZ ;  /* 0x000000ff00077c82 */ /* 0x000fc60008000000 */
[----:B------:R-:W-:Y:S02]  /*1890*/  ULEA.HI UR4, UR4, UR5, URZ, 0x7 ;  /* 0x0000000504047291 */ /* 0x000fe4000f8f38ff */
[----:B------:R-:W-:Y:S02]  /*18a0*/  UIADD3 UR5, UPT, UPT, UR6, -0x1, URZ ;  /* 0xffffffff06057890 */ /* 0x000fe4000fffe0ff */
[----:B------:R-:W-:Y:S02]  /*18b0*/  USHF.R.S32.HI UR40, URZ, 0x7, UR4 ;  /* 0x00000007ff287899 */ /* 0x000fe40008011404 */
[----:B------:R-:W-:Y:S02]  /*18c0*/  UISETP.GE.U32.AND UP1, UPT, UR5, -0xff, UPT ;  /* 0xffffff010500788c */ /* 0x000fe4000bf26070 */
[----:B------:R-:W-:-:S04]  /*18d0*/  UISETP.LT.U32.AND UP0, UPT, UR40, 0x4, UPT ;  /* 0x000000042800788c */ /* 0x000fc8000bf01070 */
[----:B------:R-:W-:Y:S02]  /*18e0*/  USEL UR39, UR40, 0x4, UP0 ;  /* 0x0000000428277887 */ /* 0x000fe40008000000 */
[----:B------:R-:W-:Y:S02]  /*18f0*/  UISETP.NE.AND UP0, UPT, UR17, URZ, UPT ;  /* 0x000000ff1100728c */ /* 0x000fe4000bf05270 */
[----:B------:R-:W-:Y:S02]  /*1900*/  UIADD3 UR4, UPT, UPT, UR39, -0x1, URZ ;  /* 0xffffffff27047890 */ /* 0x000fe4000fffe0ff */
[----:B------:R-:W-:Y:S02]  /*1910*/  @UP1 UIADD3 UR4, UPT, UPT, UR39, URZ, URZ ;  /* 0x000000ff27041290 */ /* 0x000fe4000fffe0ff */
[----:B------:R-:W-:Y:S02]  /*1920*/  USEL UR23, UR41, 0x2, UP0 ;  /* 0x0000000229177887 */ /* 0x000fe40008000000 */
[----:B------:R-:W-:-:S02]  /*1930*/  UIADD3 UR44, UPT, UPT, UR40, -UR39, URZ ;  /* 0x80000027282c7290 */ /* 0x000fc4000fffe0ff */
[----:B------:R-:W-:Y:S02]  /*1940*/  UIADD3 UR25, UPT, UPT, UR4, 0x1, URZ ;  /* 0x0000000104197890 */ /* 0x000fe4000fffe0ff */
[----:B--234-:R-:W-:-:S12]  /*1950*/  UIADD3 UR41, UPT, UPT, -UR4, URZ, URZ ;  /* 0x000000ff04297290 */ /* 0x01cfd8000fffe1ff */
.L_x_42:
[----:B------:R-:W-:Y:S01]  /*1960*/  UISETP.NE.AND UP0, UPT, UR45, URZ, UPT ;  /* 0x000000ff2d00728c */ /* 0x000fe2000bf05270 */
[----:B-1----:R-:W1:Y:S08]  /*1970*/  S2UR UR45, SR_CgaCtaId ;  /* 0x00000000002d79c3 */ /* 0x002e700000008800 */
[----:B------:R-:W-:Y:S05]  /*1980*/  BRA.U UP0, `(.L_x_23) ;  /* 0x0000000100347547 */ /* 0x000fea000b800000 */
[----:B------:R-:W2:Y:S01]  /*1990*/  S2R R0, SR_CgaCtaId ;  /* 0x0000000000007919 */ /* 0x000ea20000008800 */
[----:B------:R-:W-:Y:S02]  /*19a0*/  MOV R3, 0x400 ;  /* 0x0000040000037802 */ /* 0x000fe40000000f00 */
[----:B------:R-:W-:Y:S02]  /*19b0*/  SHF.L.U32 R2, R8, 0x1f, RZ ;  /* 0x0000001f08027819 */ /* 0x000fe400000006ff */
[----:B--2---:R-:W-:-:S05]  /*19c0*/  LEA R0, R0, R3, 0x18 ;  /* 0x0000000300007211 */ /* 0x004fca00078ec0ff */
[----:B------:R-:W-:-:S04]  /*19d0*/  IMAD R3, R9, 0x8, R0 ;  /* 0x0000000809037824 */ /* 0x000fc800078e0200 */
[----:B------:R-:W2:Y:S02]  /*19e0*/  SYNCS.PHASECHK.TRANS64.TRYWAIT P0, [R3+URZ+0xe0], R2 ;  /* 0x0000e002030075a7 */ /* 0x000ea400080011ff */
[----:B--2---:R-:W-:Y:S05]  /*19f0*/  @!P0 BRA `(.L_x_24) ;  /* 0x000000a000c48947 */ /* 0x004fea0003800000 */
.L_x_144:
[----:B------:R-:W-:Y:S01]  /*1a00*/  VIADD R9, R9, 0x1 ;  /* 0x0000000109097836 */ /* 0x000fe20000000000 */
[----:B------:R2:W-:Y:S04]  /*1a10*/  SYNCS.ARRIVE.TRANS64.A1T0 RZ, [R3+URZ+0xd0], RZ ;  /* 0x0000d0ff03ff79a7 */ /* 0x0005e800081000ff */
[----:B------:R-:W-:-:S04]  /*1a20*/  ISETP.NE.AND P0, PT, R9, 0x2, PT ;  /* 0x000000020900780c */ /* 0x000fc80003f05270 */
[----:B------:R-:W-:Y:S02]  /*1a30*/  SEL R9, R9, RZ, P0 ;  /* 0x000000ff09097207 */ /* 0x000fe40000000000 */
[----:B--2---:R-:W-:-:S04]  /*1a40*/  SEL R3, RZ, 0x1, P0 ;  /* 0x00000001ff037807 */ /* 0x004fc80000000000 */
[----:B------:R-:W-:-:S07]  /*1a50*/  LOP3.LUT R8, R8, R3, RZ, 0x3c, !PT ;  /* 0x0000000308087212 */ /* 0x000fce00078e3cff */
.L_x_23:
[----:B------:R-:W-:Y:S01]  /*1a60*/  UMOV UR6, 0x400 ;  /* 0x0000040000067882 */ /* 0x000fe20000000000 */
[----:B------:R-:W-:Y:S01]  /*1a70*/  SHF.L.U32 R0, R12, 0x1f, RZ ;  /* 0x0000001f0c007819 */ /* 0x000fe200000006ff */
[----:B-1----:R-:W-:Y:S02]  /*1a80*/  ULEA UR6, UR45, UR6, 0x18 ;  /* 0x000000062d067291 */ /* 0x002fe4000f8ec0ff */
[----:B------:R-:W-:Y:S02]  /*1a90*/  UISETP.GE.U32.AND UP0, UPT, UR47, 0xff, UPT ;  /* 0x000000ff2f00788c */ /* 0x000fe4000bf06070 */
[----:B------:R-:W-:Y:S02]  /*1aa0*/  ULEA UR4, UR7, UR6, 0x3 ;  /* 0x0000000607047291 */ /* 0x000fe4000f8e18ff */
[----:B------:R-:W-:Y:S01]  /*1ab0*/  ULEA UR11, UR20, UR46, 0x8 ;  /* 0x0000002e140b7291 */ /* 0x000fe2000f8e40ff */
[----:B------:R-:W-:-:S06]  /*1ac0*/  UMOV UR13, URZ ;  /* 0x000000ff000d7c82 */ /* 0x000fcc0008000000 */
[----:B------:R1:W2:Y:S01]  /*1ad0*/  SYNCS.PHASECHK.TRANS64.TRYWAIT P0, [UR4+0x20], R0 ;  /* 0x00002000ff0075a7 */ /* 0x0002a20008001104 */
[----:B------:R-:W-:-:S04]  /*1ae0*/  ULEA.HI UR4, UR16, UR16, URZ, 0x1 ;  /* 0x0000001010047291 */ /* 0x000fc8000f8f08ff */
[----:B------:R-:W-:-:S04]  /*1af0*/  USHF.L.U32 UR4, UR4, 0x7, URZ ;  /* 0x0000000704047899 */ /* 0x000fc800080006ff */
[----:B------:R-:W-:-:S04]  /*1b00*/  ULOP3.LUT UR35, UR4, 0xffffff00, URZ, 0xc0, !UPT ;  /* 0xffffff0004237892 */ /* 0x000fc8000f8ec0ff */
[----:B------:R-:W-:Y:S01]  /*1b10*/  UIADD3 UR35, UPT, UPT, UR43, UR35, URZ ;  /* 0x000000232b237290 */ /* 0x000fe2000fffe0ff */
[----:B------:R-:W-:Y:S11]  /*1b20*/  BRA.U !UP0, `(.L_x_25) ;  /* 0x0000000108c47547 */ /* 0x000ff6000b800000 */
[----:B------:R-:W-:Y:S01]  /*1b30*/  UMOV UR16, UR41 ;  /* 0x0000002900107c82 */ /* 0x000fe20008000000 */
[----:B------:R-:W-:Y:S01]  /*1b40*/  UMOV UR4, UR7 ;  /* 0x0000000700047c82 */ /* 0x000fe20008000000 */
[----:B------:R-:W-:-:S05]  /*1b50*/  UMOV UR34, URZ ;  /* 0x000000ff00227c82 */ /* 0x000fca0008000000 */
.L_x_31:
[----:B------:R-:W-:Y:S01]  /*1b60*/  ULEA UR33, UR4, UR6, 0x3 ;  /* 0x0000000604217291 */ /* 0x000fe2000f8e18ff */
[----:B------:R-:W-:Y:S01]  /*1b70*/  @P3 MOV R2, 0x10000 ;  /* 0x0001000000023802 */ /* 0x000fe20000000f00 */
[----:B--234-:R-:W-:Y:S10]  /*1b80*/  @P0 BRA `(.L_x_26) ;  /* 0x00000000000c0947 */ /* 0x01cff40003800000 */
[----:B------:R-:W-:-:S04]  /*1b90*/  SHF.L.U32 R3, R12, 0x1f, RZ ;  /* 0x0000001f0c037819 */ /* 0x000fc800000006ff */
[----:B------:R-:W2:Y:S02]  /*1ba0*/  SYNCS.PHASECHK.TRANS64.TRYWAIT P0, [UR33+0x20], R3 ;  /* 0x00002003ff0075a7 */ /* 0x000ea40008001121 */
[----:B--2---:R-:W-:Y:S05]  /*1bb0*/  @!P0 BRA `(.L_x_27) ;  /* 0x000000a000688947 */ /* 0x004fea0003800000 */
.L_x_26:
[----:B------:R2:W-:Y:S01]  /*1bc0*/  @P3 SYNCS.ARRIVE.TRANS64 RZ, [UR33], R2 ;  /* 0x00000002ffff39a7 */ /* 0x0005e20008000021 */
[----:B------:R-:W-:Y:S02]  /*1bd0*/  ULOP3.LUT UR5, UR23, 0x2, URZ, 0xfc, !UPT ;  /* 0x0000000217057892 */ /* 0x000fe4000f8efcff */
[----:B------:R-:W-:Y:S02]  /*1be0*/  UIADD3 UR16, UPT, UPT, UR16, 0x1, URZ ;  /* 0x0000000110107890 */ /* 0x000fe4000fffe0ff */
[----:B------:R-:W-:Y:S02]  /*1bf0*/  UISETP.NE.AND UP0, UPT, UR5, 0x2, UPT ;  /* 0x000000020500788c */ /* 0x000fe4000bf05270 */
[----:B------:R-:W-:-:S07]  /*1c00*/  UISETP.NE.AND UP2, UPT, UR16, 0x1, UPT ;  /* 0x000000011000788c */ /* 0x000fce000bf45270 */
[----:B------:R-:W-:Y:S05]  /*1c10*/  BRA.U UP0, `(.L_x_28) ;  /* 0x0000000100047547 */ /* 0x000fea000b800000 */
[----:B------:R-:W-:Y:S05]  /*1c20*/  BPT.TRAP 0x1 ;  /* 0x000000040000795c */ /* 0x000fea0000300000 */
.L_x_28:
[----:B------:R-:W-:Y:S04]  /*1c30*/  BSSY.RECONVERGENT B0, `(.L_x_29) ;  /* 0x0000003000007945 */ /* 0x000fe80003800200 */
[----:B------:R-:W-:Y:S05]  /*1c40*/  @!P2 BRA `(.L_x_30) ;  /* 0x000000000004a947 */ /* 0x000fea0003800000 */
[----:B------:R-:W-:Y:S05]  /*1c50*/  BPT.TRAP 0x1 ;  /* 0x000000040000795c */ /* 0x000fea0000300000 */
.L_x_30:
[----:B------:R-:W-:Y:S05]  /*1c60*/  BSYNC.RECONVERGENT B0 ;  /* 0x0000000000007941 */ /* 0x000fea0003800200 */
.L_x_29:
[----:B------:R-:W-:Y:S02]  /*1c70*/  UIADD3 UR5, UPT, UPT, UR4, 0x1, URZ ;  /* 0x0000000104057890 */ /* 0x000fe4000fffe0ff */
[----:B------:R-:W-:Y:S02]  /*1c80*/  UIADD3 UR14, UP1, UPT, UR26, 0x80, URZ ;  /* 0x000000801a0e7890 */ /* 0x000fe4000ff3e0ff */
[----:B------:R-:W-:Y:S02]  /*1c90*/  UISETP.NE.AND UP0, UPT, UR5, 0x4, UPT ;  /* 0x000000040500788c */ /* 0x000fe4000bf05270 */
[----:B------:R-:W-:Y:S02]  /*1ca0*/  ULOP3.LUT UR33, UR33, 0xfefffff8, URZ, 0xc0, !UPT ;  /* 0xfefffff821217892 */ /* 0x000fe4000f8ec0ff */
[----:B------:R-:W-:Y:S02]  /*1cb0*/  USEL UR8, URZ, 0x1, UP0 ;  /* 0x00000001ff087887 */ /* 0x000fe40008000000 */
[----:B------:R-:W-:-:S02]  /*1cc0*/  USEL UR7, UR5, URZ, UP0 ;  /* 0x000000ff05077287 */ /* 0x000fc40008000000 */
[----:B------:R-:W-:Y:S02]  /*1cd0*/  UIADD3.X UR15, UPT, UPT, URZ, UR27, URZ, UP1, !UPT ;  /* 0x0000001bff0f7290 */ /* 0x000fe40008ffe4ff */
[----:B------:R-:W-:Y:S01]  /*1ce0*/  ULEA UR5, UR7, UR6, 0x3 ;  /* 0x0000000607057291 */ /* 0x000fe2000f8e18ff */
[----:B------:R-:W-:Y:S01]  /*1cf0*/  LOP3.LUT R12, R12, UR8, RZ, 0x3c, !PT ;  /* 0x000000080c0c7c12 */ /* 0x000fe2000f8e3cff */
[----:B------:R-:W-:Y:S02]  /*1d00*/  USHF.L.U32 UR8, UR4, 0xe, URZ ;  /* 0x0000000e04087899 */ /* 0x000fe400080006ff */
[----:B------:R-:W-:Y:S01]  /*1d10*/  UIADD3 UR4, UP0, UPT, UR26, 0x180, URZ ;  /* 0x000001801a047890 */ /* 0x000fe2000ff1e0ff */
[----:B-1----:R-:W-:Y:S01]  /*1d20*/  SHF.L.U32 R0, R12, 0x1f, RZ ;  /* 0x0000001f0c007819 */ /* 0x002fe200000006ff */
[----:B------:R-:W-:Y:S02]  /*1d30*/  ULOP3.LUT UR32, UR8, UR22, URZ, 0xfc, !UPT ;  /* 0x0000001608207292 */ /* 0x000fe4000f8efcff */
[----:B------:R-:W-:Y:S01]  /*1d40*/  UPRMT UR13, URZ, 0x5410, UR21 ;  /* 0x00005410ff0d7896 */ /* 0x000fe20008000015 */
[----:B------:R3:W4:Y:S01]  /*1d50*/  SYNCS.PHASECHK.TRANS64.TRYWAIT P0, [UR5+0x20], R0 ;  /* 0x00002000ff0075a7 */ /* 0x0007220008001105 */
[----:B------:R-:W-:-:S02]  /*1d60*/  UIADD3 UR32, UPT, UPT, UR6, 0xc400, UR32 ;  /* 0x0000c40006207890 */ /* 0x000fc4000fffe020 */
[----:B------:R-:W-:Y:S02]  /*1d70*/  UIADD3 UR8, UPT, UPT, UR6, 0x1c400, UR8 ;  /* 0x0001c40006087890 */ /* 0x000fe4000fffe008 */
[----:B------:R-:W-:Y:S01]  /*1d80*/  UIADD3.X UR5, UPT, UPT, URZ, UR27, URZ, UP0, !UPT ;  /* 0x0000001bff057290 */ /* 0x000fe200087fe4ff */
[----:B------:R-:W-:Y:S01]  /*1d90*/  UMOV UR18, 0x0 ;  /* 0x0000000000127882 */ /* 0x000fe20000000000 */
[----:B------:R-:W-:Y:S01]  /*1da0*/  UMOV UR19, 0x10000000 ;  /* 0x1000000000137882 */ /* 0x000fe20000000000 */
[----:B------:R-:W-:Y:S01]  /*1db0*/  UMOV UR10, UR34 ;  /* 0x00000022000a7c82 */ /* 0x000fe20008000000 */
[----:B------:R-:W-:Y:S01]  /*1dc0*/  UMOV UR12, UR36 ;  /* 0x00000024000c7c82 */ /* 0x000fe20008000000 */
[----:B------:R-:W-:Y:S01]  /*1dd0*/  UMOV UR9, UR33 ;  /* 0x0000002100097c82 */ /* 0x000fe20008000000 */
[----:B------:R1:W-:Y:S03]  /*1de0*/  UTMALDG.3D.MULTICAST.2CTA [UR32], [UR14], UR13, desc[UR18] ;  /* 0x000012200e0073b4 */ /* 0x0003e6000821180d */
[----:B------:R2:W-:Y:S01]  /*1df0*/  UTMALDG.3D.2CTA [UR8], [UR4], desc[UR18] ;  /* 0x00001208040075b4 */ /* 0x0005e20008211000 */
[----:B-1----:R-:W-:Y:S01]  /*1e00*/  UIADD3 UR34, UPT, UPT, UR34, 0x80, URZ ;  /* 0x0000008022227890 */ /* 0x002fe2000fffe0ff */
[----:B------:R-:W-:Y:S01]  /*1e10*/  UMOV UR13, UR25 ;  /* 0x00000019000d7c82 */ /* 0x000fe20008000000 */
[----:B--2---:R-:W-:Y:S01]  /*1e20*/  UMOV UR4, UR7 ;  /* 0x0000000700047c82 */ /* 0x004fe20008000000 */
[----:B------:R-:W-:Y:S09]  /*1e30*/  BRA.U UP2, `(.L_x_31) ;  /* 0xfffffffd02487547 */ /* 0x000ff2000b83ffff */
.L_x_25:
[----:B------:R-:W-:Y:S01]  /*1e40*/  ULEA UR4, UR7, UR6, 0x3 ;  /* 0x0000000607047291 */ /* 0x000fe2000f8e18ff */
[----:B-1-3--:R-:W-:Y:S01]  /*1e50*/  SHF.L.U32 R0, R12, 0x1f, RZ ;  /* 0x0000001f0c007819 */ /* 0x00afe200000006ff */
[----:B------:R-:W-:Y:S01]  /*1e60*/  @!P1 SYNCS.ARRIVE.TRANS64.A1T0 RZ, [UR6+0x88], RZ ;  /* 0x000088ffffff99a7 */ /* 0x000fe20008100006 */
[----:B------:R-:W-:-:S06]  /*1e70*/  UISETP.GT.AND UP0, UPT, UR40, UR39, UPT ;  /* 0x000000272800728c */ /* 0x000fcc000bf04270 */
[----:B--2-4-:R1:W2:Y:S03]  /*1e80*/  SYNCS.PHASECHK.TRANS64.TRYWAIT P0, [UR4+0x20], R0 ;  /* 0x00002000ff0075a7 */ /* 0x0142a60008001104 */
[----:B------:R-:W-:Y:S05]  /*1e90*/  BRA.U !UP0, `(.L_x_32) ;  /* 0x0000000108c47547 */ /* 0x000fea000b800000 */
[----:B------:R-:W-:Y:S01]  /*1ea0*/  UIADD3 UR24, UPT, UPT, UR44, UR13, URZ ;  /* 0x0000000d2c187290 */ /* 0x000fe2000fffe0ff */
[----:B------:R-:W-:-:S11]  /*1eb0*/  UMOV UR4, UR7 ;  /* 0x0000000700047c82 */ /* 0x000fd60008000000 */
.L_x_38:
[----:B------:R-:W-:Y:S01]  /*1ec0*/  ULEA UR17, UR4, UR6, 0x3 ;  /* 0x0000000604117291 */ /* 0x000fe2000f8e18ff */
[----:B--2---:R-:W-:Y:S01]  /*1ed0*/  @P3 MOV R2, 0x10000 ;  /* 0x0001000000023802 */ /* 0x004fe20000000f00 */
[----:B--2-4-:R-:W-:Y:S10]  /*1ee0*/  @P0 BRA `(.L_x_33) ;  /* 0x00000000000c0947 */ /* 0x014ff40003800000 */
[----:B------:R-:W-:-:S04]  /*1ef0*/  SHF.L.U32 R3, R12, 0x1f, RZ ;  /* 0x0000001f0c037819 */ /* 0x000fc800000006ff */
[----:B------:R-:W2:Y:S02]  /*1f00*/  SYNCS.PHASECHK.TRANS64.TRYWAIT P0, [UR17+0x20], R3 ;  /* 0x00002003ff0075a7 */ /* 0x000ea40008001111 */
[----:B--2---:R-:W-:Y:S05]  /*1f10*/  @!P0 BRA `(.L_x_34) ;  /* 0x0000009c00a88947 */ /* 0x004fea0003800000 */
.L_x_33:
[----:B------:R2:W-:Y:S01]  /*1f20*/  @P3 SYNCS.ARRIVE.TRANS64 RZ, [UR17], R2 ;  /* 0x00000002ffff39a7 */ /* 0x0005e20008000011 */
[----:B------:R-:W-:-:S04]  /*1f30*/  ULOP3.LUT UR5, UR23, 0x2, URZ, 0xfc, !UPT ;  /* 0x0000000217057892 */ /* 0x000fc8000f8efcff */
[----:B------:R-:W-:-:S09]  /*1f40*/  UISETP.NE.AND UP0, UPT, UR5, 0x2, UPT ;  /* 0x000000020500788c */ /* 0x000fd2000bf05270 */
[----:B------:R-:W-:Y:S05]  /*1f50*/  BRA.U UP0, `(.L_x_35) ;  /* 0x0000000100047547 */ /* 0x000fea000b800000 */
[----:B------:R-:W-:Y:S05]  /*1f60*/  BPT.TRAP 0x1 ;  /* 0x000000040000795c */ /* 0x000fea0000300000 */
.L_x_35:
[----:B------:R-:W-:Y:S04]  /*1f70*/  BSSY.RECONVERGENT B0, `(.L_x_36) ;  /* 0x0000003000007945 */ /* 0x000fe80003800200 */
[----:B------:R-:W-:Y:S05]  /*1f80*/  @!P2 BRA `(.L_x_37) ;  /* 0x000000000004a947 */ /* 0x000fea0003800000 */
[----:B------:R-:W-:Y:S05]  /*1f90*/  BPT.TRAP 0x1 ;  /* 0x000000040000795c */ /* 0x000fea0000300000 */
.L_x_37:
[----:B------:R-:W-:Y:S05]  /*1fa0*/  BSYNC.RECONVERGENT B0 ;  /* 0x0000000000007941 */ /* 0x000fea0003800200 */
.L_x_36:
[----:B------:R-:W-:Y:S02]  /*1fb0*/  UIADD3 UR5, UPT, UPT, UR4, 0x1, URZ ;  /* 0x0000000104057890 */ /* 0x000fe4000fffe0ff */
[----:B------:R-:W-:Y:S02]  /*1fc0*/  USHF.L.U32 UR18, UR13, 0x7, URZ ;  /* 0x000000070d127899 */ /* 0x000fe400080006ff */
[----:B------:R-:W-:Y:S02]  /*1fd0*/  UISETP.NE.AND UP0, UPT, UR5, 0x4, UPT ;  /* 0x000000040500788c */ /* 0x000fe4000bf05270 */
[----:B------:R-:W-:Y:S02]  /*1fe0*/  ULOP3.LUT UR17, UR17, 0xfefffff8, URZ, 0xc0, !UPT ;  /* 0xfefffff811117892 */ /* 0x000fe4000f8ec0ff */
[----:B------:R-:W-:Y:S02]  /*1ff0*/  USEL UR8, URZ, 0x1, UP0 ;  /* 0x00000001ff087887 */ /* 0x000fe40008000000 */
[----:B------:R-:W-:-:S02]  /*2000*/  USEL UR7, UR5, URZ, UP0 ;  /* 0x000000ff05077287 */ /* 0x000fc40008000000 */
[----:B------:R-:W-:Y:S02]  /*2010*/  UIADD3 UR14, UP0, UPT, UR26, 0x180, URZ ;  /* 0x000001801a0e7890 */ /* 0x000fe4000ff1e0ff */
        /* <DEDUP_REMOVED lines=9> */
[----:B------:R-:W-:Y:S02]  /*20b0*/  UIADD3.X UR5, UPT, UPT, URZ, UR27, URZ, UP1, !UPT ;  /* 0x0000001bff057290 */ /* 0x000fe40008ffe4ff */
[----:B------:R-:W-:Y:S02]  /*20c0*/  UIADD3 UR8, UPT, UPT, UR6, 0x1c400, UR8 ;  /* 0x0001c40006087890 */ /* 0x000fe4000fffe008 */
[----:B------:R-:W-:Y:S01]  /*20d0*/  UIADD3.X UR15, UPT, UPT, URZ, UR27, URZ, UP0, !UPT ;  /* 0x0000001bff0f7290 */ /* 0x000fe200087fe4ff */
[----:B------:R-:W-:Y:S01]  /*20e0*/  UMOV UR28, 0x0 ;  /* 0x00000000001c7882 */ /* 0x000fe20000000000 */
[----:B------:R-:W-:Y:S01]  /*20f0*/  UMOV UR29, 0x10000000 ;  /* 0x10000000001d7882 */ /* 0x000fe20000000000 */
[----:B------:R-:W-:Y:S01]  /*2100*/  UMOV UR19, UR35 ;  /* 0x0000002300137c82 */ /* 0x000fe20008000000 */
[----:B------:R-:W-:Y:S01]  /*2110*/  UMOV UR20, UR36 ;  /* 0x0000002400147c82 */ /* 0x000fe20008000000 */
[----:B------:R-:W-:Y:S01]  /*2120*/  UMOV UR12, UR36 ;  /* 0x00000024000c7c82 */ /* 0x000fe20008000000 */
[----:B------:R1:W-:Y:S01]  /*2130*/  UTMALDG.3D.MULTICAST.2CTA [UR16], [UR4], UR10, desc[UR28] ;  /* 0x00001c10040073b4 */ /* 0x0003e2000821180a */
[----:B------:R-:W-:Y:S01]  /*2140*/  UMOV UR9, UR17 ;  /* 0x0000001100097c82 */ /* 0x000fe20008000000 */
[----:B------:R-:W-:-:S04]  /*2150*/  UIADD3 UR13, UPT, UPT, UR13, 0x1, URZ ;  /* 0x000000010d0d7890 */ /* 0x000fc8000fffe0ff */
[----:B------:R-:W-:Y:S01]  /*2160*/  UISETP.NE.AND UP0, UPT, UR13, UR24, UPT ;  /* 0x000000180d00728c */ /* 0x000fe2000bf05270 */
[----:B-1----:R-:W-:Y:S01]  /*2170*/  UMOV UR10, UR18 ;  /* 0x00000012000a7c82 */ /* 0x002fe20008000000 */
[----:B------:R-:W-:Y:S01]  /*2180*/  UMOV UR4, UR7 ;  /* 0x0000000700047c82 */ /* 0x000fe20008000000 */
[----:B------:R3:W-:Y:S06]  /*2190*/  UTMALDG.3D.2CTA [UR8], [UR14], desc[UR28] ;  /* 0x00001c080e0075b4 */ /* 0x0007ec0008211000 */
[----:B---3--:R-:W-:Y:S05]  /*21a0*/  BRA.U UP0, `(.L_x_38) ;  /* 0xfffffffd00447547 */ /* 0x008fea000b83ffff */
.L_x_32:
[C---:B------:R-:W-:Y:S01]  /*21b0*/  LEA R3, R11.reuse, UR6, 0x3 ;  /* 0x000000060b037c11 */ /* 0x040fe2000f8e18ff */
[----:B------:R-:W-:Y:S01]  /*21c0*/  NOP ;  /* 0x0000000000007918 */ /* 0x000fe20000000000 */
[----:B-1----:R-:W-:Y:S02]  /*21d0*/  SHF.L.U32 R0, R10, 0x1f, RZ ;  /* 0x0000001f0a007819 */ /* 0x002fe400000006ff */
[----:B------:R-:W-:Y:S02]  /*21e0*/  LEA R5, R11, UR6, 0x4 ;  /* 0x000000060b057c11 */ /* 0x000fe4000f8e20ff */
[----:B--2-4-:R-:W1:Y:S02]  /*21f0*/  SYNCS.PHASECHK.TRANS64.TRYWAIT P0, [R3+URZ+0x90], R0 ;  /* 0x00009000030075a7 */ /* 0x014e6400080011ff */
[----:B-1----:R-:W-:Y:S05]  /*2200*/  @!P0 BRA `(.L_x_39) ;  /* 0x0000009c00048947 */ /* 0x002fea0003800000 */
.L_x_147:
[----:B------:R-:W2:Y:S01]  /*2210*/  LDS.128 R4, [R5+0x100] ;  /* 0x0001000005047984 */ /* 0x000ea20000000c00 */
[----:B------:R-:W-:Y:S01]  /*2220*/  UISETP.GE.AND UP0, UPT, UR42, 0x1, UPT ;  /* 0x000000012a00788c */ /* 0x000fe2000bf06270 */
[----:B------:R-:W-:Y:S01]  /*2230*/  @!PT LDS RZ, [RZ] ;  /* 0x00000000fffff984 */ /* 0x000fe20000000800 */
[----:B------:R-:W-:Y:S01]  /*2240*/  @!PT LDS RZ, [RZ] ;  /* 0x00000000fffff984 */ /* 0x000fe20000000800 */
[----:B------:R-:W-:Y:S01]  /*2250*/  @!PT LDS RZ, [RZ] ;  /* 0x00000000fffff984 */ /* 0x000fe20000000800 */
[----:B------:R-:W-:Y:S01]  /*2260*/  @!PT LDS RZ, [RZ] ;  /* 0x00000000fffff984 */ /* 0x000fe20000000800 */
[----:B------:R3:W-:Y:S06]  /*2270*/  MEMBAR.ALL.CTA ;  /* 0x0000000000007992 */ /* 0x0007ec0000008000 */
[----:B---3--:R-:W3:Y:S01]  /*2280*/  FENCE.VIEW.ASYNC.S ;  /* 0x00000000000073c6 */ /* 0x008ee20000000000 */
[----:B--2---:R-:W-:-:S13]  /*2290*/  LOP3.LUT P0, RZ, R6, 0x1, RZ, 0xc0, !PT ;  /* 0x0000000106ff7812 */ /* 0x004fda000780c0ff */
[----:B---3--:R-:W-:Y:S01]  /*22a0*/  VOTEU.ANY UP1, P0 ;  /* 0x0000000000ff7886 */ /* 0x008fe20000020100 */
[----:B------:R-:W-:-:S13]  /*22b0*/  PLOP3.LUT P0, PT, PT, PT, UP1, 0x80, 0x8 ;  /* 0x000000000008781c */ /* 0x000fda0003f0f018 */
[----:B-1----:R-:W-:Y:S02]  /*22c0*/  @P0 LOP3.LUT R0, R5, 0xffff, RZ, 0xc0, !PT ;  /* 0x0000ffff05000812 */ /* 0x002fe400078ec0ff */
[----:B------:R-:W-:Y:S02]  /*22d0*/  @P0 MOV R2, R4 ;  /* 0x0000000400020202 */ /* 0x000fe40000000f00 */
[----:B------:R-:W-:Y:S01]  /*22e0*/  @P0 R2UR UR5, R0 ;  /* 0x00000000000502ca */ /* 0x000fe200000e0000 */
[----:B------:R-:W-:Y:S01]  /*22f0*/  VIADD R0, R3, 0xa0 ;  /* 0x000000a003007836 */ /* 0x000fe20000000000 */
[----:B------:R-:W-:Y:S02]  /*2300*/  @P0 SHF.R.U32.HI R4, RZ, 0x10, R5 ;  /* 0x00000010ff040819 */ /* 0x000fe40000011605 */
[----:B------:R-:W-:Y:S02]  /*2310*/  @P0 R2UR UR8, R2 ;  /* 0x00000000020802ca */ /* 0x000fe400000e0000 */
[----:B------:R-:W-:-:S02]  /*2320*/  PRMT R0, RZ, 0x654, R0 ;  /* 0x00000654ff007816 */ /* 0x000fc40000000000 */
[----:B------:R-:W-:Y:S02]  /*2330*/  @P0 R2UR UR4, R4 ;  /* 0x00000000040402ca */ /* 0x000fe400000e0000 */
[----:B------:R1:W-:Y:S03]  /*2340*/  SYNCS.ARRIVE.TRANS64.RED.A1T0 RZ, [R0+URZ], RZ ;  /* 0x000000ff00ff79a7 */ /* 0x0003e600081004ff */
[----:B------:R-:W-:-:S04]  /*2350*/  @UP1 UMOV UR30, UR5 ;  /* 0x00000005001e1c82 */ /* 0x000fc80008000000 */
[----:B------:R-:W-:-:S04]  /*2360*/  @UP1 UMOV UR31, UR8 ;  /* 0x00000008001f1c82 */ /* 0x000fc80008000000 */
[----:B------:R-:W-:Y:S01]  /*2370*/  @UP1 UMOV UR36, UR4 ;  /* 0x0000000400241c82 */ /* 0x000fe20008000000 */
[----:B------:R-:W-:Y:S05]  /*2380*/  BRA.U !UP0, `(.L_x_40) ;  /* 0x0000000108d47547 */ /* 0x000fea000b800000 */
[----:B------:R-:W2:Y:S01]  /*2390*/  LDCU.128 UR12, c[0x0][0xb10] ;  /* 0x00016200ff0c77ac */ /* 0x000ea20008000c00 */
[----:B------:R-:W3:Y:S01]  /*23a0*/  LDCU UR24, c[0x0][0xb20] ;  /* 0x00016400ff1877ac */ /* 0x000ee20008000800 */
[----:B------:R-:W4:Y:S01]  /*23b0*/  LDCU UR20, c[0x0][0xb0c] ;  /* 0x00016180ff1477ac */ /* 0x000f220008000800 */
[----:B------:R-:W1:Y:S01]  /*23c0*/  LDCU.64 UR10, c[0x0][0xb28] ;  /* 0x00016500ff0a77ac */ /* 0x000e620008000a00 */
[----:B------:R-:W-:Y:S02]  /*23d0*/  UISETP.NE.AND UP3, UPT, UR42, 0x1, UPT ;  /* 0x000000012a00788c */ /* 0x000fe4000bf65270 */
[----:B--2---:R-:W-:Y:S02]  /*23e0*/  UIMAD.WIDE.U32 UR8, UR37, UR15, URZ ;  /* 0x0000000f250872a5 */ /* 0x004fe4000f8e00ff */
[----:B------:R-:W-:Y:S02]  /*23f0*/  UIMAD.WIDE.U32 UR4, UR38, UR12, URZ ;  /* 0x0000000c260472a5 */ /* 0x000fe4000f8e00ff */
[----:B------:R-:W-:-:S02]  /*2400*/  UISETP.NE.AND UP0, UPT, UR14, 0x1, UPT ;  /* 0x000000010e00788c */ /* 0x000fc4000bf05270 */
[----:B------:R-:W-:Y:S01]  /*2410*/  UIMAD.WIDE.U32 UR28, UR30, UR15, URZ ;  /* 0x0000000f1e1c72a5 */ /* 0x000fe2000f8e00ff */
[----:B------:R-:W-:Y:S02]  /*2420*/  UMOV UR8, UR9 ;  /* 0x0000000900087c82 */ /* 0x000fe40008000000 */
[----:B------:R-:W-:Y:S01]  /*2430*/  UMOV UR4, UR5 ;  /* 0x0000000500047c82 */ /* 0x000fe20008000000 */
[----:B---3--:R-:W-:Y:S02]  /*2440*/  USHF.R.U32.HI UR8, URZ, UR24, UR8 ;  /* 0x00000018ff087299 */ /* 0x008fe40008011608 */
[----:B----4-:R-:W-:Y:S02]  /*2450*/  UISETP.NE.AND UP2, UPT, UR20, 0x1, UPT ;  /* 0x000000011400788c */ /* 0x010fe4000bf45270 */
[----:B------:R-:W-:Y:S02]  /*2460*/  USHF.R.U32.HI UR4, URZ, UR13, UR4 ;  /* 0x0000000dff047299 */ /* 0x000fe40008011604 */
[----:B------:R-:W-:-:S02]  /*2470*/  USEL UR5, UR37, UR8, !UP0 ;  /* 0x0000000825057287 */ /* 0x000fc4000c000000 */
[----:B------:R-:W-:Y:S02]  /*2480*/  USEL UR8, UR38, UR4, !UP2 ;  /* 0x0000000426087287 */ /* 0x000fe4000d000000 */
[----:B-1----:R-:W-:Y:S01]  /*2490*/  UIMAD.WIDE.U32 UR16, UR5, UR10, URZ ;  /* 0x0000000a051072a5 */ /* 0x002fe2000f8e00ff */
[----:B------:R-:W-:Y:S01]  /*24a0*/  UMOV UR4, UR29 ;  /* 0x0000001d00047c82 */ /* 0x000fe20008000000 */
[----:B------:R-:W-:Y:S02]  /*24b0*/  UIMAD.WIDE.U32 UR18, UR31, UR12, URZ ;  /* 0x0000000c1f1272a5 */ /* 0x000fe4000f8e00ff */
[----:B------:R-:W-:-:S03]  /*24c0*/  UIMAD.WIDE.U32 UR28, UR8, UR10, URZ ;  /* 0x0000000a081c72a5 */ /* 0x000fc6000f8e00ff */
[----:B------:R-:W-:Y:S01]  /*24d0*/  UMOV UR16, UR17 ;  /* 0x0000001100107c82 */ /* 0x000fe20008000000 */
[----:B------:R-:W-:Y:S02]  /*24e0*/  USHF.R.U32.HI UR4, URZ, UR24, UR4 ;  /* 0x00000018ff047299 */ /* 0x000fe40008011604 */
[----:B------:R-:W-:Y:S01]  /*24f0*/  @UP3 USHF.R.U32.HI UR5, URZ, UR11, UR16 ;  /* 0x0000000bff053299 */ /* 0x000fe20008011610 */
[----:B------:R-:W-:Y:S01]  /*2500*/  UMOV UR18, UR19 ;  /* 0x0000001300127c82 */ /* 0x000fe20008000000 */
[----:B------:R-:W-:Y:S01]  /*2510*/  UMOV UR28, UR29 ;  /* 0x0000001d001c7c82 */ /* 0x000fe20008000000 */
[----:B------:R-:W-:Y:S02]  /*2520*/  USHF.R.U32.HI UR13, URZ, UR13, UR18 ;  /* 0x0000000dff0d7299 */ /* 0x000fe40008011612 */
[----:B------:R-:W-:Y:S02]  /*2530*/  USEL UR4, UR30, UR4, !UP0 ;  /* 0x000000041e047287 */ /* 0x000fe4000c000000 */
[----:B------:R-:W-:-:S02]  /*2540*/  @UP3 USHF.R.U32.HI UR8, URZ, UR11, UR28 ;  /* 0x0000000bff083299 */ /* 0x000fc4000801161c */
[----:B------:R-:W-:Y:S02]  /*2550*/  UIMAD UR9, UR42, UR5, URZ ;  /* 0x000000052a0972a4 */ /* 0x000fe4000f8e02ff */
[----:B------:R-:W-:Y:S02]  /*2560*/  USEL UR5, UR31, UR13, !UP2 ;  /* 0x0000000d1f057287 */ /* 0x000fe4000d000000 */
[----:B------:R-:W-:Y:S02]  /*2570*/  UIMAD UR12, UR42, UR8, URZ ;  /* 0x000000082a0c72a4 */ /* 0x000fe4000f8e02ff */
[----:B------:R-:W-:Y:S02]  /*2580*/  UISETP.GE.AND UP0, UPT, UR4, UR9, UPT ;  /* 0x000000090400728c */ /* 0x000fe4000bf06270 */
[----:B------:R-:W-:Y:S02]  /*2590*/  UIMAD.WIDE.U32 UR16, UR4, UR10, URZ ;  /* 0x0000000a041072a5 */ /* 0x000fe4000f8e00ff */
[----:B------:R-:W-:-:S02]  /*25a0*/  UISETP.GE.OR UP0, UPT, UR5, UR12, UP0 ;  /* 0x0000000c0500728c */ /* 0x000fc40008706670 */
        /* <DEDUP_REMOVED lines=19> */
.L_x_40:
[----:B------:R-:W2:Y:S02]  /*26e0*/  LDCU UR4, c[0x0][0xb30] ;  /* 0x00016600ff0477ac */ /* 0x000ea40008000800 */
[----:B--2---:R-:W-:-:S09]  /*26f0*/  UISETP.NE.AND UP0, UPT, UR4, 0x1, UPT ;  /* 0x000000010400788c */ /* 0x004fd2000bf05270 */
[----:B------:R-:W-:Y:S05]  /*2700*/  BRA.U UP0, `(.L_x_41) ;  /* 0x0000000100447547 */ /* 0x000fea000b800000 */
[----:B------:R-:W2:Y:S01]  /*2710*/  LDCU.128 UR12, c[0x0][0xb10] ;  /* 0x00016200ff0c77ac */ /* 0x000ea20008000c00 */
[----:B------:R-:W3:Y:S01]  /*2720*/  LDCU UR10, c[0x0][0xb0c] ;  /* 0x00016180ff0a77ac */ /* 0x000ee20008000800 */
[----:B------:R-:W4:Y:S01]  /*2730*/  LDCU UR11, c[0x0][0xb20] ;  /* 0x00016400ff0b77ac */ /* 0x000f220008000800 */
[----:B--2---:R-:W-:Y:S02]  /*2740*/  UIMAD.WIDE.U32 UR8, UR31, UR12, URZ ;  /* 0x0000000c1f0872a5 */ /* 0x004fe4000f8e00ff */
[----:B------:R-:W-:Y:S02]  /*2750*/  UIMAD.WIDE.U32 UR4, UR30, UR15, URZ ;  /* 0x0000000f1e0472a5 */ /* 0x000fe4000f8e00ff */
[----:B---3--:R-:W-:Y:S02]  /*2760*/  UISETP.NE.AND UP2, UPT, UR10, 0x1, UPT ;  /* 0x000000010a00788c */ /* 0x008fe4000bf45270 */
[----:B------:R-:W-:Y:S01]  /*2770*/  UISETP.NE.AND UP0, UPT, UR14, 0x1, UPT ;  /* 0x000000010e00788c */ /* 0x000fe2000bf05270 */
[----:B------:R-:W-:-:S02]  /*2780*/  UMOV UR8, UR9 ;  /* 0x0000000900087c82 */ /* 0x000fc40008000000 */
[----:B------:R-:W-:Y:S01]  /*2790*/  UMOV UR4, UR5 ;  /* 0x0000000500047c82 */ /* 0x000fe20008000000 */
[----:B------:R-:W-:Y:S02]  /*27a0*/  USHF.R.U32.HI UR13, URZ, UR13, UR8 ;  /* 0x0000000dff0d7299 */ /* 0x000fe40008011608 */
[----:B----4-:R-:W-:Y:S02]  /*27b0*/  USHF.R.U32.HI UR4, URZ, UR11, UR4 ;  /* 0x0000000bff047299 */ /* 0x010fe40008011604 */
[----:B------:R-:W-:Y:S02]  /*27c0*/  USEL UR5, UR31, UR13, !UP2 ;  /* 0x0000000d1f057287 */ /* 0x000fe4000d000000 */
[----:B------:R-:W-:-:S04]  /*27d0*/  USEL UR4, UR30, UR4, !UP0 ;  /* 0x000000041e047287 */ /* 0x000fc8000c000000 */
[----:B------:R-:W-:Y:S02]  /*27e0*/  UIADD3 UR8, UPT, UPT, UR5, -UR4, URZ ;  /* 0x8000000405087290 */ /* 0x000fe4000fffe0ff */
[----:B------:R-:W-:Y:S02]  /*27f0*/  UIADD3 UR4, UPT, UPT, -UR5, UR4, URZ ;  /* 0x0000000405047290 */ /* 0x000fe4000fffe1ff */
[----:B------:R-:W-:Y:S02]  /*2800*/  UIMAD UR30, UR8, UR14, UR30 ;  /* 0x0000000e081e72a4 */ /* 0x000fe4000f8e021e */
[----:B------:R-:W-:-:S12]  /*2810*/  UIMAD UR31, UR4, UR10, UR31 ;  /* 0x0000000a041f72a4 */ /* 0x000fd8000f8e021f */
.L_x_41:
[----:B------:R-:W-:Y:S01]  /*2820*/  VIADD R11, R11, 0x1 ;  /* 0x000000010b0b7836 */ /* 0x000fe20000000000 */
[----:B------:R-:W-:Y:S02]  /*2830*/  R2UR UR5, R161 ;  /* 0x00000000a10572ca */ /* 0x000fe400000e0000 */
[----:B------:R-:W-:Y:S02]  /*2840*/  R2UR UR4, R160 ;  /* 0x00000000a00472ca */ /* 0x000fe400000e0000 */
[C---:B------:R-:W-:Y:S02]  /*2850*/  ISETP.NE.AND P0, PT, R11.reuse, 0x2, PT ;  /* 0x000000020b00780c */ /* 0x040fe40003f05270 */
[----:B------:R-:W-:Y:S02]  /*2860*/  PLOP3.LUT P1, PT, PT, PT, PT, 0x80, 0x8 ;  /* 0x000000000008781c */ /* 0x000fe40003f2f070 */
[----:B------:R-:W-:Y:S02]  /*2870*/  SEL R3, RZ, 0x1, P0 ;  /* 0x00000001ff037807 */ /* 0x000fe40000000000 */
[----:B------:R-:W-:-:S02]  /*2880*/  SEL R11, R11, RZ, P0 ;  /* 0x000000ff0b0b7207 */ /* 0x000fc40000000000 */
[----:B------:R-:W-:Y:S01]  /*2890*/  LOP3.LUT R10, R10, R3, RZ, 0x3c, !PT ;  /* 0x000000030a0a7212 */ /* 0x000fe200078e3cff */
[----:B------:R-:W-:Y:S02]  /*28a0*/  UIADD3 UR16, UPT, UPT, UR31, UR5, URZ ;  /* 0x000000051f107290 */ /* 0x000fe4000fffe0ff */
[----:B------:R-:W-:Y:S01]  /*28b0*/  UIADD3 UR20, UPT, UPT, UR30, UR4, URZ ;  /* 0x000000041e147290 */ /* 0x000fe2000fffe0ff */
[----:B------:R-:W-:Y:S11]  /*28c0*/  BRA.U UP1, `(.L_x_42) ;  /* 0xfffffff101247547 */ /* 0x000ff6000b83ffff */
[----:B------:R-:W-:Y:S01]  /*28d0*/  UIADD3 UR8, UPT, UPT, UR6, 0x20, URZ ;  /* 0x0000002006087890 */ /* 0x000fe2000fffe0ff */
[----:B------:R-:W-:-:S03]  /*28e0*/  SHF.L.U32 R3, R12, 0x1f, RZ ;  /* 0x0000001f0c037819 */ /* 0x000fc600000006ff */
[----:B------:R-:W-:-:S09]  /*28f0*/  ULEA UR4, UR7, UR8, 0x3 ;  /* 0x0000000807047291 */ /* 0x000fd2000f8e18ff */
[----:B------:R-:W2:Y:S02]  /*2900*/  SYNCS.PHASECHK.TRANS64.TRYWAIT P0, [UR4], R3 ;  /* 0x00000003ff0075a7 */ /* 0x000ea40008001104 */
[----:B--2---:R-:W-:Y:S05]  /*2910*/  @!P0 BRA `(.L_x_43) ;  /* 0x0000009400548947 */ /* 0x004fea0003800000 */
.L_x_149:
[----:B------:R-:W-:-:S04]  /*2920*/  UIADD3 UR4, UPT, UPT, UR7, 0x1, URZ ;  /* 0x0000000107047890 */ /* 0x000fc8000fffe0ff */
[----:B------:R-:W-:-:S04]  /*2930*/  UISETP.NE.AND UP0, UPT, UR4, 0x4, UPT ;  /* 0x000000040400788c */ /* 0x000fc8000bf05270 */
[----:B------:R-:W-:Y:S02]  /*2940*/  USEL UR6, URZ, 0x1, UP0 ;  /* 0x00000001ff067887 */ /* 0x000fe40008000000 */
[----:B------:R-:W-:-:S04]  /*2950*/  USEL UR4, UR4, URZ, UP0 ;  /* 0x000000ff04047287 */ /* 0x000fc80008000000 */
[----:B------:R-:W-:Y:S01]  /*2960*/  ULEA UR5, UR4, UR8, 0x3 ;  /* 0x0000000804057291 */ /* 0x000fe2000f8e18ff */
[----:B------:R-:W-:-:S04]  /*2970*/  LOP3.LUT R2, R12, UR6, RZ, 0x3c, !PT ;  /* 0x000000060c027c12 */ /* 0x000fc8000f8e3cff */
[----:B-1----:R-:W-:-:S04]  /*2980*/  SHF.L.U32 R3, R2, 0x1f, RZ ;  /* 0x0000001f02037819 */ /* 0x002fc800000006ff */
[----:B------:R-:W1:Y:S02]  /*2990*/  SYNCS.PHASECHK.TRANS64.TRYWAIT P0, [UR5], R3 ;  /* 0x00000003ff0075a7 */ /* 0x000e640008001105 */
[----:B-1----:R-:W-:Y:S05]  /*29a0*/  @!P0 BRA `(.L_x_44) ;  /* 0x0000009400488947 */ /* 0x002fea0003800000 */
.L_x_151:
        /* <DEDUP_REMOVED lines=9> */
.L_x_153:
[----:B------:R-:W-:-:S04]  /*2a40*/  UIADD3 UR4, UPT, UPT, UR4, 0x1, URZ ;  /* 0x0000000104047890 */ /* 0x000fc8000fffe0ff */
[----:B------:R-:W-:-:S04]  /*2a50*/  UISETP.NE.AND UP0, UPT, UR4, 0x4, UPT ;  /* 0x000000040400788c */ /* 0x000fc8000bf05270 */
[----:B------:R-:W-:Y:S02]  /*2a60*/  USEL UR5, URZ, 0x1, UP0 ;  /* 0x00000001ff057887 */ /* 0x000fe40008000000 */
[----:B------:R-:W-:-:S04]  /*2a70*/  USEL UR4, UR4, URZ, UP0 ;  /* 0x000000ff04047287 */ /* 0x000fc80008000000 */
[----:B------:R-:W-:Y:S01]  /*2a80*/  ULEA UR4, UR4, UR8, 0x3 ;  /* 0x0000000804047291 */ /* 0x000fe2000f8e18ff */
[----:B-1----:R-:W-:-:S04]  /*2a90*/  LOP3.LUT R3, R2, UR5, RZ, 0x3c, !PT ;  /* 0x0000000502037c12 */ /* 0x002fc8000f8e3cff */
[----:B------:R-:W-:Y:S01]  /*2aa0*/  SHF.L.U32 R3, R3, 0x1f, RZ ;  /* 0x0000001f03037819 */ /* 0x000fe200000006ff */
[----:B------:R-:W-:-:S07]  /*2ab0*/  IMAD.U32 R0, RZ, RZ, UR4 ;  /* 0x00000004ff007e24 */ /* 0x000fce000f8e00ff */
.L_x_46:
[----:B-1----:R1:W2:Y:S02]  /*2ac0*/  SYNCS.PHASECHK.TRANS64.TRYWAIT P0, [R0+URZ], R3 ;  /* 0x00000003000075a7 */ /* 0x0022a400080011ff */
[----:B--2---:R-:W-:Y:S05]  /*2ad0*/  @!P0 NANOSLEEP.SYNCS 0x989680 ;  /* 0x009896800000895d */ /* 0x004fea0003900000 */
[----:B------:R-:W2:Y:S02]  /*2ae0*/  @!P0 SYNCS.PHASECHK.TRANS64 P0, [R0+URZ], R3 ;  /* 0x00000003000085a7 */ /* 0x000ea400080010ff */
[----:B--2---:R-:W-:Y:S05]  /*2af0*/  @P0 EXIT ;  /* 0x000000000000094d */ /* 0x004fea0003800000 */
[----:B------:R-:W-:Y:S05]  /*2b00*/  BRA `(.L_x_46) ;  /* 0xfffffffc00ec7947 */ /* 0x000fea000383ffff */
.L_x_22:
[----:B------:R-:W-:-:S04]  /*2b10*/  UISETP.NE.AND UP0, UPT, UR45, URZ, UPT ;  /* 0x000000ff2d00728c */ /* 0x000fc8000bf05270 */
[----:B------:R-:W-:-:S09]  /*2b20*/  UISETP.NE.OR UP0, UPT, UR17, 0x1, UP0 ;  /* 0x000000011100788c */ /* 0x000fd20008705670 */
[----:B------:R-:W-:Y:S05]  /*2b30*/  BRA.U UP0, `(.L_x_47) ;  /* 0x0000000500487547 */ /* 0x000fea000b800000 */
[----:B------:R-:W-:Y:S01]  /*2b40*/  ISETP.GE.U32.AND P2, PT, R3, 0x4, PT ;  /* 0x000000040300780c */ /* 0x000fe20003f46070 */
[----:B------:R-:W-:Y:S01]  /*2b50*/  IMAD.MOV.U32 R12, RZ, RZ, 0x1 ;  /* 0x00000001ff0c7424 */ /* 0x000fe200078e00ff */
[----:B------:R-:W-:Y:S02]  /*2b60*/  CS2R R10, SRZ ;  /* 0x00000000000a7805 */ /* 0x000fe4000001ff00 */
[----:B------:R-:W-:Y:S01]  /*2b70*/  CS2R R8, SRZ ;  /* 0x0000000000087805 */ /* 0x000fe2000001ff00 */
[----:B------:R-:W-:Y:S01]  /*2b80*/  UMOV UR6, 0x400 ;  /* 0x0000040000067882 */ /* 0x000fe20000000000 */
[----:B------:R-:W-:Y:S01]  /*2b90*/  UMOV UR5, URZ ;  /* 0x000000ff00057c82 */ /* 0x000fe20008000000 */
[----:B------:R-:W-:-:S12]  /*2ba0*/  ULEA UR6, UR45, UR6, 0x18 ;  /* 0x000000062d067291 */ /* 0x000fd8000f8ec0ff */
.L_x_51:
[----:B------:R-:W-:Y:S02]  /*2bb0*/  LEA R0, R8, UR6, 0x3 ;  /* 0x0000000608007c11 */ /* 0x000fe4000f8e18ff */
[----:B------:R-:W-:-:S03]  /*2bc0*/  SHF.L.U32 R5, R9, 0x1f, RZ ;  /* 0x0000001f09057819 */ /* 0x000fc600000006ff */
[----:B------:R-:W-:Y:S01]  /*2bd0*/  VIADD R4, R0, 0xe0 ;  /* 0x000000e000047836 */ /* 0x000fe20000000000 */
[----:B------:R-:W1:Y:S02]  /*2be0*/  SYNCS.PHASECHK.TRANS64.TRYWAIT P0, [R0+URZ+0xd0], R5 ;  /* 0x0000d005000075a7 */ /* 0x000e6400080011ff */
[----:B-1----:R-:W-:Y:S05]  /*2bf0*/  @!P0 BRA `(.L_x_48) ;  /* 0x0000009000e48947 */ /* 0x002fea0003800000 */
.L_x_154:
[----:B------:R-:W-:Y:S01]  /*2c00*/  ULEA UR4, UR5, UR6, 0x3 ;  /* 0x0000000605047291 */ /* 0x000fe2000f8e18ff */
[----:B------:R-:W-:Y:S01]  /*2c10*/  PRMT R4, RZ, 0x654, R4 ;  /* 0x00000654ff047816 */ /* 0x000fe20000000004 */
[----:B-1----:R-:W-:Y:S01]  /*2c20*/  @!P2 IMAD.MOV.U32 R5, RZ, RZ, 0x10 ;  /* 0x00000010ff05a424 */ /* 0x002fe200078e00ff */
[----:B------:R-:W-:Y:S01]  /*2c30*/  SHF.L.U32 R7, R12, 0x1f, RZ ;  /* 0x0000001f0c077819 */ /* 0x000fe200000006ff */
[----:B------:R-:W-:Y:S01]  /*2c40*/  UIADD3 UR7, UPT, UPT, UR4, 0x90, URZ ;  /* 0x0000009004077890 */ /* 0x000fe2000fffe0ff */
[----:B------:R1:W-:Y:S05]  /*2c50*/  SYNCS.ARRIVE.TRANS64.RED.A1T0 RZ, [R4+URZ], RZ ;  /* 0x000000ff04ff79a7 */ /* 0x0003ea00081004ff */
[----:B------:R-:W-:Y:S01]  /*2c60*/  IMAD.U32 R0, RZ, RZ, UR7 ;  /* 0x00000007ff007e24 */ /* 0x000fe2000f8e00ff */
[----:B------:R-:W2:Y:S04]  /*2c70*/  SYNCS.PHASECHK.TRANS64.TRYWAIT P0, [UR4+0xa0], R7 ;  /* 0x0000a007ff0075a7 */ /* 0x000ea80008001104 */
[----:B------:R-:W-:Y:S01]  /*2c80*/  PRMT R13, R3, 0x654, R0 ;  /* 0x00000654030d7816 */ /* 0x000fe20000000000 */
[----:B-12---:R-:W-:Y:S06]  /*2c90*/  @!P0 BRA `(.L_x_49) ;  /* 0x0000009000d08947 */ /* 0x006fec0003800000 */
.L_x_156:
[----:B------:R-:W-:Y:S01]  /*2ca0*/  ULEA UR8, UR5, UR6, 0x4 ;  /* 0x0000000605087291 */ /* 0x000fe2000f8e20ff */
[----:B------:R-:W-:Y:S01]  /*2cb0*/  SEL R2, R13, R2, !P2 ;  /* 0x000000020d027207 */ /* 0x000fe20005000000 */
[----:B------:R-:W-:Y:S01]  /*2cc0*/  UIADD3 UR9, UPT, UPT, UR4, 0x90, URZ ;  /* 0x0000009004097890 */ /* 0x000fe2000fffe0ff */
[----:B-1----:R-:W-:Y:S01]  /*2cd0*/  LEA R0, R11, UR6, 0x3 ;  /* 0x000000060b007c11 */ /* 0x002fe2000f8e18ff */
[----:B------:R-:W-:Y:S01]  /*2ce0*/  UIADD3 UR8, UPT, UPT, UR8, 0x100, URZ ;  /* 0x0000010008087890 */ /* 0x000fe2000fffe0ff */
[----:B------:R1:W-:Y:S01]  /*2cf0*/  @!P2 SYNCS.ARRIVE.TRANS64.RED RZ, [R2+URZ], R5 ;  /* 0x0000000502ffa9a7 */ /* 0x0003e200080004ff */
[----:B------:R-:W-:Y:S01]  /*2d00*/  UIADD3 UR4, UPT, UPT, UR5, 0x1, URZ ;  /* 0x0000000105047890 */ /* 0x000fe2000fffe0ff */
[----:B------:R-:W-:-:S03]  /*2d10*/  VIADD R8, R8, 0x1 ;  /* 0x0000000108087836 */ /* 0x000fc60000000000 */
[----:B------:R-:W-:Y:S02]  /*2d20*/  UISETP.NE.AND UP0, UPT, UR4, 0x2, UPT ;  /* 0x000000020400788c */ /* 0x000fe4000bf05270 */
[----:B------:R-:W-:Y:S01]  /*2d30*/  ISETP.NE.AND P0, PT, R8, 0x2, PT ;  /* 0x000000020800780c */ /* 0x000fe20003f05270 */
[----:B------:R-:W-:Y:S06]  /*2d40*/  UGETNEXTWORKID.BROADCAST [UR8], [UR9] ;  /* 0x00000000080073ca */ /* 0x000fec0008000100 */
[----:B------:R-:W-:Y:S02]  /*2d50*/  USEL UR7, URZ, 0x1, UP0 ;  /* 0x00000001ff077887 */ /* 0x000fe40008000000 */
[----:B------:R-:W-:-:S04]  /*2d60*/  USEL UR5, UR4, URZ, UP0 ;  /* 0x000000ff04057287 */ /* 0x000fc80008000000 */
[----:B------:R-:W-:Y:S02]  /*2d70*/  LOP3.LUT R12, R12, UR7, RZ, 0x3c, !PT ;  /* 0x000000070c0c7c12 */ /* 0x000fe4000f8e3cff */
[----:B-1----:R-:W-:-:S04]  /*2d80*/  SHF.L.U32 R5, R10, 0x1f, RZ ;  /* 0x0000001f0a057819 */ /* 0x002fc800000006ff */
[----:B------:R-:W1:Y:S02]  /*2d90*/  SYNCS.PHASECHK.TRANS64.TRYWAIT P1, [R0+URZ+0x90], R5 ;  /* 0x00009005000075a7 */ /* 0x000e6400080211ff */
[----:B-1----:R-:W-:Y:S05]  /*2da0*/  @!P1 BRA `(.L_x_50) ;  /* 0x0000009000a49947 */ /* 0x002fea0003800000 */
.L_x_157:
[C---:B------:R-:W-:Y:S01]  /*2db0*/  LEA R4, R11.reuse, UR6, 0x4 ;  /* 0x000000060b047c11 */ /* 0x040fe2000f8e20ff */
[----:B-1----:R-:W-:Y:S01]  /*2dc0*/  VIADD R0, R0, 0xa0 ;  /* 0x000000a000007836 */ /* 0x002fe20000000000 */
[----:B------:R-:W-:Y:S01]  /*2dd0*/  SEL R8, R8, RZ, P0 ;  /* 0x000000ff08087207 */ /* 0x000fe20000000000 */
[----:B------:R-:W-:-:S03]  /*2de0*/  VIADD R11, R11, 0x1 ;  /* 0x000000010b0b7836 */ /* 0x000fc60000000000 */
[----:B------:R-:W1:Y:S01]  /*2df0*/  LDS.128 R4, [R4+0x100] ;  /* 0x0001000004047984 */ /* 0x000e620000000c00 */
[----:B------:R-:W-:Y:S02]  /*2e00*/  PRMT R0, RZ, 0x654, R0 ;  /* 0x00000654ff007816 */ /* 0x000fe40000000000 */
[C---:B------:R-:W-:Y:S01]  /*2e10*/  ISETP.NE.AND P1, PT, R11.reuse, 0x2, PT ;  /* 0x000000020b00780c */ /* 0x040fe20003f25270 */
[----:B------:R-:W-:Y:S01]  /*2e20*/  @!PT LDS RZ, [RZ] ;  /* 0x00000000fffff984 */ /* 0x000fe20000000800 */
[----:B------:R-:W-:Y:S01]  /*2e30*/  @!PT LDS RZ, [RZ] ;  /* 0x00000000fffff984 */ /* 0x000fe20000000800 */
[----:B------:R-:W-:Y:S01]  /*2e40*/  @!PT LDS RZ, [RZ] ;  /* 0x00000000fffff984 */ /* 0x000fe20000000800 */
[----:B------:R-:W-:Y:S01]  /*2e50*/  @!PT LDS RZ, [RZ] ;  /* 0x00000000fffff984 */ /* 0x000fe20000000800 */
[----:B------:R2:W-:Y:S06]  /*2e60*/  MEMBAR.ALL.CTA ;  /* 0x0000000000007992 */ /* 0x0005ec0000008000 */
[----:B--2---:R-:W2:Y:S01]  /*2e70*/  FENCE.VIEW.ASYNC.S ;  /* 0x00000000000073c6 */ /* 0x004ea20000000000 */
[----:B------:R-:W-:Y:S01]  /*2e80*/  SEL R11, R11, RZ, P1 ;  /* 0x000000ff0b0b7207 */ /* 0x000fe20000800000 */
[----:B--2---:R2:W-:Y:S01]  /*2e90*/  SYNCS.ARRIVE.TRANS64.RED.A1T0 RZ, [R0+URZ], RZ ;  /* 0x000000ff00ff79a7 */ /* 0x0045e200081004ff */
[----:B-1----:R-:W-:-:S02]  /*2ea0*/  LOP3.LUT P3, RZ, R6, 0x1, RZ, 0xc0, !PT ;  /* 0x0000000106ff7812 */ /* 0x002fc4000786c0ff */
[----:B------:R-:W-:-:S04]  /*2eb0*/  SEL R5, RZ, 0x1, P1 ;  /* 0x00000001ff057807 */ /* 0x000fc80000800000 */
[----:B------:R-:W-:Y:S02]  /*2ec0*/  LOP3.LUT R10, R10, R5, RZ, 0x3c, !PT ;  /* 0x000000050a0a7212 */ /* 0x000fe400078e3cff */
[----:B--2---:R-:W-:-:S04]  /*2ed0*/  SEL R0, RZ, 0x1, P0 ;  /* 0x00000001ff007807 */ /* 0x004fc80000000000 */
[----:B------:R-:W-:Y:S01]  /*2ee0*/  LOP3.LUT R9, R9, R0, RZ, 0x3c, !PT ;  /* 0x0000000009097212 */ /* 0x000fe200078e3cff */
[----:B------:R-:W-:Y:S06]  /*2ef0*/  @P3 BRA `(.L_x_51) ;  /* 0xfffffffc002c3947 */ /* 0x000fec000383ffff */
[----:B------:R-:W-:Y:S01]  /*2f00*/  ULEA UR4, UR5, UR6, 0x3 ;  /* 0x0000000605047291 */ /* 0x000fe2000f8e18ff */
[----:B------:R-:W-:-:S08]  /*2f10*/  SHF.L.U32 R3, R12, 0x1f, RZ ;  /* 0x0000001f0c037819 */ /* 0x000fd000000006ff */
[----:B------:R-:W1:Y:S02]  /*2f20*/  SYNCS.PHASECHK.TRANS64 P0, [UR4+0xa0], R3 ;  /* 0x0000a003ff0075a7 */ /* 0x000e640008001004 */
[----:B-1----:R-:W-:Y:S05]  /*2f30*/  @P0 BRA `(.L_x_52) ;  /* 0x0000000000080947 */ /* 0x002fea0003800000 */
[----:B------:R-:W1:Y:S02]  /*2f40*/  SYNCS.PHASECHK.TRANS64.TRYWAIT P0, [UR4+0xa0], R3 ;  /* 0x0000a003ff0075a7 */ /* 0x000e640008001104 */
[----:B-1----:R-:W-:Y:S05]  /*2f50*/  @!P0 BRA `(.L_x_53) ;  /* 0x00000090004c8947 */ /* 0x002fea0003800000 */
.L_x_52:
[----:B------:R-:W-:-:S04]  /*2f60*/  UIADD3 UR7, UPT, UPT, UR5, 0x1, URZ ;  /* 0x0000000105077890 */ /* 0x000fc8000fffe0ff */
[----:B------:R-:W-:-:S04]  /*2f70*/  UISETP.NE.AND UP0, UPT, UR7, 0x2, UPT ;  /* 0x000000020700788c */ /* 0x000fc8000bf05270 */
[----:B------:R-:W-:Y:S02]  /*2f80*/  USEL UR8, URZ, 0x1, UP0 ;  /* 0x00000001ff087887 */ /* 0x000fe40008000000 */
[----:B------:R-:W-:-:S04]  /*2f90*/  USEL UR7, UR7, URZ, UP0 ;  /* 0x000000ff07077287 */ /* 0x000fc80008000000 */
[----:B------:R-:W-:Y:S01]  /*2fa0*/  ULEA UR7, UR7, UR6, 0x3 ;  /* 0x0000000607077291 */ /* 0x000fe2000f8e18ff */
[----:B-1----:R-:W-:-:S04]  /*2fb0*/  LOP3.LUT R3, R12, UR8, RZ, 0x3c, !PT ;  /* 0x000000080c037c12 */ /* 0x002fc8000f8e3cff */
[----:B------:R-:W-:-:S04]  /*2fc0*/  SHF.L.U32 R0, R3, 0x1f, RZ ;  /* 0x0000001f03007819 */ /* 0x000fc800000006ff */
[----:B------:R-:W1:Y:S02]  /*2fd0*/  SYNCS.PHASECHK.TRANS64 P0, [UR7+0xa0], R0 ;  /* 0x0000a000ff0075a7 */ /* 0x000e640008001007 */
[----:B-1----:R-:W-:Y:S05]  /*2fe0*/  @P0 EXIT ;  /* 0x000000000000094d */ /* 0x002fea0003800000 */
[----:B------:R-:W-:Y:S02]  /*2ff0*/  SHF.L.U32 R3, R3, 0x1f, RZ ;  /* 0x0000001f03037819 */ /* 0x000fe400000006ff */
[----:B------:R-:W-:-:S07]  /*3000*/  MOV R0, UR7 ;  /* 0x0000000700007c02 */ /* 0x000fce0008000f00 */
.L_x_54:
[----:B-1----:R1:W2:Y:S02]  /*3010*/  SYNCS.PHASECHK.TRANS64.TRYWAIT P0, [R0+URZ+0xa0], R3 ;  /* 0x0000a003000075a7 */ /* 0x0022a400080011ff */
[----:B--2---:R-:W-:Y:S05]  /*3020*/  @!P0 NANOSLEEP.SYNCS 0x989680 ;  /* 0x009896800000895d */ /* 0x004fea0003900000 */
[----:B------:R-:W2:Y:S02]  /*3030*/  @!P0 SYNCS.PHASECHK.TRANS64 P0, [R0+URZ+0xa0], R3 ;  /* 0x0000a003000085a7 */ /* 0x000ea400080010ff */
[----:B--2---:R-:W-:Y:S05]  /*3040*/  @P0 EXIT ;  /* 0x000000000000094d */ /* 0x004fea0003800000 */
[----:B------:R-:W-:Y:S05]  /*3050*/  BRA `(.L_x_54) ;  /* 0xfffffffc00ec7947 */ /* 0x000fea000383ffff */
.L_x_47:
[----:B------:R-:W-:Y:S05]  /*3060*/  BRA.U UP4, `(.L_x_55) ;  /* 0x0000001104907547 */ /* 0x000fea000b800000 */
[----:B------:R-:W-:Y:S01]  /*3070*/  UMOV UR4, 0x40 ;  /* 0x0000004000047882 */ /* 0x000fe20000000000 */
[----:B------:R-:W-:Y:S01]  /*3080*/  NOP ;  /* 0x0000000000007918 */ /* 0x000fe20000000000 */
[----:B------:R-:W-:Y:S01]  /*3090*/  ULEA UR5, UR45, UR4, 0x18 ;  /* 0x000000042d057291 */ /* 0x000fe2000f8ec0ff */
[----:B------:R-:W-:Y:S02]  /*30a0*/  UMOV UR6, 0x400 ;  /* 0x0000040000067882 */ /* 0x000fe40000000000 */
[----:B------:R-:W-:-:S06]  /*30b0*/  ULEA UR6, UR45, UR6, 0x18 ;  /* 0x000000062d067291 */ /* 0x000fcc000f8ec0ff */
[----:B------:R-:W1:Y:S02]  /*30c0*/  LDS.U8 R3, [UR5+0x1c] ;  /* 0x00001c05ff037984 */ /* 0x000e640008000000 */
[----:B-1----:R-:W-:-:S13]  /*30d0*/  ISETP.NE.AND P0, PT, R3, RZ, PT ;  /* 0x000000ff0300720c */ /* 0x002fda0003f05270 */
[----:B------:R-:W-:Y:S05]  /*30e0*/  @P0 BRA `(.L_x_56) ;  /* 0x0000000400080947 */ /* 0x000fea0003800000 */
[----:B------:R-:W-:Y:S02]  /*30f0*/  UISETP.NE.U32.AND UP1, UPT, UR47, 0x1, UPT ;  /* 0x000000012f00788c */ /* 0x000fe4000bf25070 */
[----:B------:R-:W-:-:S07]  /*3100*/  UIADD3 UR7, UPT, UPT, UR5, 0x8, URZ ;  /* 0x0000000805077890 */ /* 0x000fce000fffe0ff */
[----:B------:R-:W-:Y:S05]  /*3110*/  BRA.U !UP1, `(.L_x_57) ;  /* 0x00000001099c7547 */ /* 0x000fea000b800000 */
[----:B------:R-:W-:Y:S01]  /*3120*/  ELECT P0, URZ, PT ;  /* 0x0000000000ff782f */ /* 0x000fe20003800000 */
[----:B------:R-:W-:-:S12]  /*3130*/  BSSY B0, `(.L_x_57) ;  /* 0x0000025000007945 */ /* 0x000fd80003800000 */
[----:B------:R-:W-:Y:S05]  /*3140*/  @!P0 BRA `(.L_x_58) ;  /* 0x00000000008c8947 */ /* 0x000fea0003800000 */
[----:B------:R-:W-:-:S05]  /*3150*/  UMOV UR4, 0x10 ;  /* 0x0000001000047882 */ /* 0x000fca0000000000 */
[----:B------:R-:W-:Y:S04]  /*3160*/  DEPBAR.LE SB1, 0x36 ;  /* 0x00009d800000791a */ /* 0x000fe80000000000 */
[----:B------:R-:W1:Y:S02]  /*3170*/  UTCATOMSWS.2CTA.FIND_AND_SET.ALIGN UP0, UR4, UR4 ;  /* 0x00000004000475e3 */ /* 0x000e640008200800 */
[----:B-1----:R-:W-:Y:S01]  /*3180*/  MOV R10, UR4 ;  /* 0x00000004000a7c02 */ /* 0x002fe20008000f00 */
[----:B------:R-:W-:Y:S06]  /*3190*/  BRA.U UP0, `(.L_x_59) ;  /* 0x0000000100187547 */ /* 0x000fec000b800000 */
.L_x_60:
[----:B------:R-:W-:Y:S05]  /*31a0*/  NANOSLEEP 0x64 ;  /* 0x000000640000795d */ /* 0x000fea0003800000 */
[----:B------:R-:W-:-:S05]  /*31b0*/  UMOV UR4, 0x10 ;  /* 0x0000001000047882 */ /* 0x000fca0000000000 */
[----:B------:R-:W-:Y:S04]  /*31c0*/  DEPBAR.LE SB1, 0x36 ;  /* 0x00009d800000791a */ /* 0x000fe80000000000 */
[----:B------:R-:W1:Y:S02]  /*31d0*/  UTCATOMSWS.2CTA.FIND_AND_SET.ALIGN UP0, UR4, UR4 ;  /* 0x00000004000475e3 */ /* 0x000e640008200800 */
[----:B-1----:R-:W-:Y:S01]  /*31e0*/  MOV R10, UR4 ;  /* 0x00000004000a7c02 */ /* 0x002fe20008000f00 */
[----:B------:R-:W-:Y:S05]  /*31f0*/  BRA.U !UP0, `(.L_x_60) ;  /* 0xfffffffd08e87547 */ /* 0x000fea000b83ffff */
.L_x_59:
[----:B------:R-:W1:Y:S01]  /*3200*/  LDS R6, [UR5+0x10] ;  /* 0x00001005ff067984 */ /* 0x000e620008000800 */
[----:B------:R-:W-:Y:S01]  /*3210*/  IMAD.U32 R3, RZ, RZ, UR6 ;  /* 0x00000006ff037e24 */ /* 0x000fe2000f8e00ff */
[----:B------:R-:W-:-:S03]  /*3220*/  MOV R4, UR48 ;  /* 0x0000003000047c02 */ /* 0x000fc60008000f00 */
[----:B------:R-:W-:Y:S01]  /*3230*/  VIADD R3, R3, 0x120 ;  /* 0x0000012003037836 */ /* 0x000fe20000000000 */
[----:B-1----:R-:W-:-:S04]  /*3240*/  SHF.L.U32 R6, R6, 0x1f, RZ ;  /* 0x0000001f06067819 */ /* 0x002fc800000006ff */
[----:B------:R-:W1:Y:S02]  /*3250*/  SYNCS.PHASECHK.TRANS64.TRYWAIT P0, [UR5+0x8], R6 ;  /* 0x00000806ff0075a7 */ /* 0x000e640008001105 */
[----:B-1----:R-:W-:Y:S05]  /*3260*/  @P0 BRA `(.L_x_61) ;  /* 0x0000000000080947 */ /* 0x002fea0003800000 */
[----:B------:R-:W1:Y:S02]  /*3270*/  SYNCS.PHASECHK.TRANS64.TRYWAIT P0, [UR5+0x8], R6 ;  /* 0x00000806ff0075a7 */ /* 0x000e640008001105 */
[----:B-1----:R-:W-:Y:S05]  /*3280*/  @!P0 BRA `(.L_x_62) ;  /* 0x0000008c00988947 */ /* 0x002fea0003800000 */
.L_x_61:
[----:B------:R-:W-:Y:S01]  /*3290*/  PRMT R4, R4, 0x654, R3 ;  /* 0x0000065404047816 */ /* 0x000fe20000000003 */
[----:B------:R-:W-:Y:S01]  /*32a0*/  HFMA2 R3, -RZ, RZ, 0, 5.9604644775390625e-08 ;  /* 0x00000001ff037431 */ /* 0x000fe200000001ff */
[----:B------:R-:W-:Y:S01]  /*32b0*/  UPRMT UR4, UR48, 0x654, UR7 ;  /* 0x0000065430047896 */ /* 0x000fe20008000007 */
[----:B------:R-:W-:Y:S02]  /*32c0*/  IMAD.MOV.U32 R7, RZ, RZ, 0xffff ;  /* 0x0000ffffff077424 */ /* 0x000fe400078e00ff */
[----:B-1----:R-:W-:Y:S02]  /*32d0*/  IMAD.MOV.U32 R6, RZ, RZ, 0x4 ;  /* 0x00000004ff067424 */ /* 0x002fe400078e00ff */
[----:B------:R-:W-:Y:S01]  /*32e0*/  IMAD.SHL.U32 R9, R10, 0x20, RZ ;  /* 0x000000200a097824 */ /* 0x000fe200078e00ff */
[----:B------:R-:W-:Y:S02]  /*32f0*/  MOV R5, UR4 ;  /* 0x0000000400057c02 */ /* 0x000fe40008000f00 */
[-C--:B------:R-:W-:Y:S01]  /*3300*/  SHF.L.U32 R8, R7, R10.reuse, RZ ;  /* 0x0000000a07087219 */ /* 0x080fe200000006ff */
[----:B------:R1:W-:Y:S01]  /*3310*/  SYNCS.ARRIVE.TRANS64.RED RZ, [UR4], R6 ;  /* 0x00000006ffff79a7 */ /* 0x0003e20008000404 */
[----:B------:R-:W-:Y:S01]  /*3320*/  SHF.L.U32 R7, R3, R10, RZ ;  /* 0x0000000a03077219 */ /* 0x000fe200000006ff */
[----:B------:R1:W-:Y:S04]  /*3330*/  STS [UR6+0x120], R9 ;  /* 0x00012009ff007988 */ /* 0x0003e80008000806 */
[----:B------:R1:W-:Y:S04]  /*3340*/  STAS [R4.64], R10 ;  /* 0x0000000a04007dbd */ /* 0x0003e8000c0008ff */
[----:B------:R1:W-:Y:S04]  /*3350*/  ATOMS.OR RZ, [UR5+0x14], R8 ;  /* 0x00001408ffff798c */ /* 0x0003e8000b000005 */
[----:B------:R1:W-:Y:S04]  /*3360*/  ATOMS.OR RZ, [UR5+0x18], R7 ;  /* 0x00001807ffff798c */ /* 0x0003e8000b000005 */
[----:B------:R1:W-:Y:S02]  /*3370*/  ATOMS.XOR RZ, [UR5+0x10], R3 ;  /* 0x00001003ffff798c */ /* 0x0003e4000b800005 */
.L_x_58:
[----:B------:R-:W-:Y:S05]  /*3380*/  BSYNC B0 ;  /* 0x0000000000007941 */ /* 0x000fea0003800000 */
.L_x_57:
[----:B------:R-:W-:Y:S05]  /*3390*/  BRA.U UP1, `(.L_x_63) ;  /* 0x00000001016c7547 */ /* 0x000fea000b800000 */
[----:B------:R-:W-:-:S03]  /*33a0*/  UMOV UR4, 0xffffffff ;  /* 0xffffffff00047882 */ /* 0x000fc60000000000 */
[----:B------:R-:W-:Y:S05]  /*33b0*/  BRA.DIV UR4, `(.L_x_64) ;  /* 0x0000008e04647947 */ /* 0x000fea000b800000 */
[----:B------:R-:W-:-:S13]  /*33c0*/  ELECT P0, URZ, PT ;  /* 0x0000000000ff782f */ /* 0x000fda0003800000 */
.L_x_161:
[----:B------:R-:W-:Y:S05]  /*33d0*/  @!P0 BRA `(.L_x_63) ;  /* 0x00000000005c8947 */ /* 0x000fea0003800000 */
[----:B-1----:R-:W1:Y:S02]  /*33e0*/  LDS R4, [UR5+0x10] ;  /* 0x00001005ff047984 */ /* 0x002e640008000800 */
[----:B-1----:R-:W-:-:S04]  /*33f0*/  SHF.L.U32 R4, R4, 0x1f, RZ ;  /* 0x0000001f04047819 */ /* 0x002fc800000006ff */
[----:B------:R-:W1:Y:S02]  /*3400*/  SYNCS.PHASECHK.TRANS64.TRYWAIT P0, [UR5+0x8], R4 ;  /* 0x00000804ff0075a7 */ /* 0x000e640008001105 */
[----:B-1----:R-:W-:Y:S05]  /*3410*/  @P0 BRA `(.L_x_65) ;  /* 0x0000000000080947 */ /* 0x002fea0003800000 */
[----:B------:R-:W1:Y:S02]  /*3420*/  SYNCS.PHASECHK.TRANS64.TRYWAIT P0, [UR5+0x8], R4 ;  /* 0x00000804ff0075a7 */ /* 0x000e640008001105 */
[----:B-1----:R-:W-:Y:S05]  /*3430*/  @!P0 BRA `(.L_x_66) ;  /* 0x0000008c00688947 */ /* 0x002fea0003800000 */
.L_x_65:
[----:B------:R-:W2:Y:S01]  /*3440*/  LDS R6, [UR6+0x120] ;  /* 0x00012006ff067984 */ /* 0x000ea20008000800 */
[----:B-1----:R-:W-:Y:S02]  /*3450*/  HFMA2 R3, -RZ, RZ, 0, 5.9604644775390625e-08 ;  /* 0x00000001ff037431 */ /* 0x002fe400000001ff */
[----:B------:R-:W-:Y:S01]  /*3460*/  IMAD.MOV.U32 R4, RZ, RZ, 0xffff ;  /* 0x0000ffffff047424 */ /* 0x000fe200078e00ff */
[----:B------:R-:W-:Y:S01]  /*3470*/  UPRMT UR4, UR48, 0x654, UR7 ;  /* 0x0000065430047896 */ /* 0x000fe20008000007 */
[----:B--2---:R-:W-:-:S03]  /*3480*/  IMAD.SHL.U32 R5, R6, 0x20, RZ ;  /* 0x0000002006057824 */ /* 0x004fc600078e00ff */
[-C--:B------:R-:W-:Y:S02]  /*3490*/  SHF.L.U32 R4, R4, R6.reuse, RZ ;  /* 0x0000000604047219 */ /* 0x080fe400000006ff */
[----:B------:R-:W-:Y:S01]  /*34a0*/  SHF.L.U32 R6, R3, R6, RZ ;  /* 0x0000000603067219 */ /* 0x000fe200000006ff */
[----:B------:R2:W-:Y:S04]  /*34b0*/  STS [UR6+0x120], R5 ;  /* 0x00012005ff007988 */ /* 0x0005e80008000806 */
[----:B------:R2:W-:Y:S04]  /*34c0*/  ATOMS.OR RZ, [UR5+0x14], R4 ;  /* 0x00001404ffff798c */ /* 0x0005e8000b000005 */
[----:B------:R2:W-:Y:S01]  /*34d0*/  ATOMS.OR RZ, [UR5+0x18], R6 ;  /* 0x00001806ffff798c */ /* 0x0005e2000b000005 */
[----:B------:R-:W-:Y:S03]  /*34e0*/  SYNCS.ARRIVE.TRANS64.RED.A1T0 RZ, [UR4], RZ ;  /* 0x000000ffffff79a7 */ /* 0x000fe60008100404 */
[----:B------:R2:W-:Y:S01]  /*34f0*/  ATOMS.XOR RZ, [UR5+0x10], R3 ;  /* 0x00001003ffff798c */ /* 0x0005e2000b800005 */
[----:B------:R-:W-:Y:S05]  /*3500*/  BRA `(.L_x_63) ;  /* 0x0000000000107947 */ /* 0x000fea0003800000 */
.L_x_56:
[----:B------:R-:W-:Y:S02]  /*3510*/  MOV R3, 0xffffffff ;  /* 0xffffffff00037802 */ /* 0x000fe40000000f00 */
[----:B------:R-:W-:-:S03]  /*3520*/  MOV R4, 0x3550 ;  /* 0x0000355000047802 */ /* 0x000fc60000000f00 */
[----:B------:R1:W-:Y:S04]  /*3530*/  STS [UR6+0x120], R3 ;  /* 0x00012003ff007988 */ /* 0x0003e80008000806 */
[----:B-1---5:R-:W-:Y:S05]  /*3540*/  CALL.REL.NOINC `($__internal_1_$__cuda_sm10x_tcgen05_guardrail_trap_phase_invalid_during_alloc) ;  /* 0x0000009400087944 */ /* 0x022fea0003c00000 */
.L_x_63:
[----:B------:R-:W-:Y:S05]  /*3550*/  WARPSYNC.ALL ;  /* 0x0000000000007948 */ /* 0x000fea0003800000 */
[----:B------:R-:W3:Y:S01]  /*3560*/  S2UR UR4, SR_CgaCtaId ;  /* 0x00000000000479c3 */ /* 0x000ee20000008800 */
[----:B------:R-:W-:Y:S01]  /*3570*/  UMOV UR26, 0x400 ;  /* 0x00000400001a7882 */ /* 0x000fe20000000000 */
[----:B------:R-:W-:-:S06]  /*3580*/  NOP ;  /* 0x0000000000007918 */ /* 0x000fcc0000000000 */
[----:B------:R-:W-:Y:S06]  /*3590*/  BAR.ARV 0x6, 0xa0 ;  /* 0x0182800000007b1d */ /* 0x000fec0000002000 */
[----:B------:R-:W4:Y:S01]  /*35a0*/  LDCU UR6, c[0x0][0x38c] ;  /* 0x00007180ff0677ac */ /* 0x000f220008000800 */
[----:B------:R-:W-:Y:S01]  /*35b0*/  LOP3.LUT R0, R0, 0xffff, RZ, 0xc0, !PT ;  /* 0x0000ffff00007812 */ /* 0x000fe200078ec0ff */
[----:B-1----:R-:W-:Y:S01]  /*35c0*/  IMAD.MOV.U32 R9, RZ, RZ, 0x1 ;  /* 0x00000001ff097424 */ /* 0x002fe200078e00ff */
[----:B------:R-:W-:Y:S01]  /*35d0*/  LOP3.LUT R2, R2, 0xffff, RZ, 0xc0, !PT ;  /* 0x0000ffff02027812 */ /* 0x000fe200078ec0ff */
[----:B------:R-:W-:Y:S01]  /*35e0*/  IMAD.MOV.U32 R8, RZ, RZ, RZ ;  /* 0x000000ffff087224 */ /* 0x000fe200078e00ff */
[----:B------:R-:W-:Y:S01]  /*35f0*/  R2UR UR42, R0 ;  /* 0x00000000002a72ca */ /* 0x000fe200000e0000 */
[----:B------:R-:W-:Y:S01]  /*3600*/  UMOV UR32, URZ ;  /* 0x000000ff00207c82 */ /* 0x000fe20008000000 */
[----:B------:R-:W-:Y:S01]  /*3610*/  R2UR UR28, R2 ;  /* 0x00000000021c72ca */ /* 0x000fe200000e0000 */
[----:B------:R-:W-:Y:S01]  /*3620*/  UMOV UR23, URZ ;  /* 0x000000ff00177c82 */ /* 0x000fe20008000000 */
[----:B------:R-:W-:Y:S01]  /*3630*/  UMOV UR22, URZ ;  /* 0x000000ff00167c82 */ /* 0x000fe20008000000 */
[----:B---3--:R-:W-:-:S02]  /*3640*/  ULEA UR26, UR4, UR26, 0x18 ;  /* 0x0000001a041a7291 */ /* 0x008fc4000f8ec0ff */
[----:B------:R-:W-:Y:S02]  /*3650*/  UISETP.NE.AND UP3, UPT, UR47, URZ, UPT ;  /* 0x000000ff2f00728c */ /* 0x000fe4000bf65270 */
[----:B------:R-:W-:Y:S02]  /*3660*/  UIADD3 UR5, UPT, UPT, UR26, 0xc400, URZ ;  /* 0x0000c4001a057890 */ /* 0x000fe4000fffe0ff */
[----:B------:R-:W-:Y:S02]  /*3670*/  UIADD3 UR4, UPT, UPT, UR26, 0x1c400, URZ ;  /* 0x0001c4001a047890 */ /* 0x000fe4000fffe0ff */
[----:B----4-:R-:W-:Y:S01]  /*3680*/  UIADD3 UR6, UPT, UPT, UR6, 0x7f, URZ ;  /* 0x0000007f06067890 */ /* 0x010fe2000fffe0ff */
[----:B--2---:R-:W1:Y:S01]  /*3690*/  LDS R3, [UR26+0x120] ;  /* 0x0001201aff037984 */ /* 0x004e620008000800 */
[----:B------:R-:W-:Y:S02]  /*36a0*/  USHF.R.U32.HI UR5, URZ, 0x4, UR5 ;  /* 0x00000004ff057899 */ /* 0x000fe40008011605 */
[----:B------:R-:W-:-:S02]  /*36b0*/  USHF.R.S32.HI UR33, URZ, 0x1f, UR6 ;  /* 0x0000001fff217899 */ /* 0x000fc40008011406 */
[----:B------:R-:W-:Y:S02]  /*36c0*/  USHF.R.U32.HI UR4, URZ, 0x4, UR4 ;  /* 0x00000004ff047899 */ /* 0x000fe40008011604 */
[----:B------:R-:W-:Y:S02]  /*36d0*/  ULEA.HI UR33, UR33, UR6, URZ, 0x7 ;  /* 0x0000000621217291 */ /* 0x000fe4000f8f38ff */
[----:B------:R-:W-:Y:S02]  /*36e0*/  ULOP3.LUT UR5, UR5, 0x3fff, URZ, 0xc0, !UPT ;  /* 0x00003fff05057892 */ /* 0x000fe4000f8ec0ff */
[----:B------:R-:W-:Y:S02]  /*36f0*/  USHF.R.S32.HI UR33, URZ, 0x7, UR33 ;  /* 0x00000007ff217899 */ /* 0x000fe40008011421 */
[----:B------:R-:W-:Y:S02]  /*3700*/  ULOP3.LUT UR30, UR4, 0x3fff, URZ, 0xc0, !UPT ;  /* 0x00003fff041e7892 */ /* 0x000fe4000f8ec0ff */
[----:B------:R-:W-:Y:S01]  /*3710*/  UISETP.LT.AND UP0, UPT, UR33, 0x1, UPT ;  /* 0x000000012100788c */ /* 0x000fe2000bf01270 */
[----:B------:R-:W-:Y:S01]  /*3720*/  UMOV UR40, 0x0 ;  /* 0x0000000000287882 */ /* 0x000fe20000000000 */
[----:B------:R-:W-:Y:S01]  /*3730*/  UMOV UR41, 0x10400010 ;  /* 0x1040001000297882 */ /* 0x000fe20000000000 */
[----:B------:R-:W-:-:S02]  /*3740*/  ULOP3.LUT UR29, UR5, 0x10000, URZ, 0xfc, !UPT ;  /* 0x00010000051d7892 */ /* 0x000fc4000f8efcff */
[----:B------:R-:W-:Y:S02]  /*3750*/  ULOP3.LUT UR30, UR30, 0x10000, URZ, 0xfc, !UPT ;  /* 0x000100001e1e7892 */ /* 0x000fe4000f8efcff */
[----:B------:R-:W-:Y:S01]  /*3760*/  USEL UR43, UR33, 0x1, !UP0 ;  /* 0x00000001212b7887 */ /* 0x000fe2000c000000 */
[----:B------:R-:W-:Y:S01]  /*3770*/  UMOV UR38, 0x0 ;  /* 0x0000000000267882 */ /* 0x000fe20000000000 */
[----:B------:R-:W-:Y:S01]  /*3780*/  UMOV UR39, 0x10400010 ;  /* 0x1040001000277882 */ /* 0x000fe20000000000 */
[----:B------:R-:W-:Y:S01]  /*3790*/  UMOV UR36, 0x0 ;  /* 0x0000000000247882 */ /* 0x000fe20000000000 */
[----:B------:R-:W-:Y:S01]  /*37a0*/  UMOV UR37, 0x10400010 ;  /* 0x1040001000257882 */ /* 0x000fe20000000000 */
[----:B------:R-:W-:Y:S01]  /*37b0*/  UMOV UR34, 0x0 ;  /* 0x0000000000227882 */ /* 0x000fe20000000000 */
[----:B------:R-:W-:Y:S01]  /*37c0*/  UMOV UR35, 0x10400010 ;  /* 0x1040001000237882 */ /* 0x000fe20000000000 */
[----:B-1----:R-:W-:Y:S02]  /*37d0*/  R2UR UR44, R3 ;  /* 0x00000000032c72ca */ /* 0x002fe400000e0000 */
[----:B------:R-:W-:-:S13]  /*37e0*/  CS2R R2, SRZ ;  /* 0x0000000000027805 */ /* 0x000fda000001ff00 */
.L_x_74:
[C---:B------:R-:W-:Y:S02]  /*37f0*/  LEA R0, R8.reuse, UR26, 0x3 ;  /* 0x0000001a08007c11 */ /* 0x040fe4000f8e18ff */
[----:B------:R-:W-:Y:S02]  /*3800*/  SHF.L.U32 R5, R3, 0x1f, RZ ;  /* 0x0000001f03057819 */ /* 0x000fe400000006ff */
[----:B------:R-:W-:Y:S02]  /*3810*/  LEA R4, R8, UR26, 0x4 ;  /* 0x0000001a08047c11 */ /* 0x000fe4000f8e20ff */
[----:B------:R-:W1:Y:S02]  /*3820*/  SYNCS.PHASECHK.TRANS64.TRYWAIT P0, [R0+URZ+0x90], R5 ;  /* 0x00009005000075a7 */ /* 0x000e6400080011ff */
[----:B-1-3--:R-:W-:Y:S05]  /*3830*/  @!P0 BRA `(.L_x_67) ;  /* 0x0000008800808947 */ /* 0x00afea0003800000 */
.L_x_162:
[----:B-1----:R-:W1:Y:S01]  /*3840*/  LDS.128 R4, [R4+0x100] ;  /* 0x0001000004047984 */ /* 0x002e620000000c00 */
[----:B------:R-:W-:Y:S02]  /*3850*/  VIADD R0, R0, 0xa0 ;  /* 0x000000a000007836 */ /* 0x000fe40000000000 */
[----:B------:R-:W-:Y:S01]  /*3860*/  VIADD R8, R8, 0x1 ;  /* 0x0000000108087836 */ /* 0x000fe20000000000 */
[----:B------:R-:W-:Y:S01]  /*3870*/  @!PT LDS RZ, [RZ] ;  /* 0x00000000fffff984 */ /* 0x000fe20000000800 */
[----:B------:R-:W-:Y:S01]  /*3880*/  @!PT LDS RZ, [RZ] ;  /* 0x00000000fffff984 */ /* 0x000fe20000000800 */
[----:B------:R-:W-:Y:S01]  /*3890*/  @!PT LDS RZ, [RZ] ;  /* 0x00000000fffff984 */ /* 0x000fe20000000800 */
[----:B------:R-:W-:Y:S01]  /*38a0*/  @!PT LDS RZ, [RZ] ;  /* 0x00000000fffff984 */ /* 0x000fe20000000800 */
[----:B------:R2:W-:Y:S06]  /*38b0*/  MEMBAR.ALL.CTA ;  /* 0x0000000000007992 */ /* 0x0005ec0000008000 */
[----:B--2---:R-:W2:Y:S01]  /*38c0*/  FENCE.VIEW.ASYNC.S ;  /* 0x00000000000073c6 */ /* 0x004ea20000000000 */
[----:B------:R-:W-:-:S04]  /*38d0*/  PRMT R0, RZ, 0x654, R0 ;  /* 0x00000654ff007816 */ /* 0x000fc80000000000 */
[----:B--2---:R2:W-:Y:S01]  /*38e0*/  SYNCS.ARRIVE.TRANS64.RED.A1T0 RZ, [R0+URZ], RZ ;  /* 0x000000ff00ff79a7 */ /* 0x0045e200081004ff */
[----:B-1----:R-:W-:Y:S01]  /*38f0*/  LOP3.LUT P1, RZ, R6, 0x1, RZ, 0xc0, !PT ;  /* 0x0000000106ff7812 */ /* 0x002fe2000782c0ff */
[----:B--2---:R-:W-:-:S12]  /*3900*/  BRA.U UP3, `(.L_x_68) ;  /* 0x0000000503087547 */ /* 0x004fd8000b800000 */
[----:B------:R-:W1:Y:S01]  /*3910*/  LDCU UR4, c[0x0][0x38c] ;  /* 0x00007180ff0477ac */ /* 0x000e620008000800 */
[----:B------:R-:W-:Y:S02]  /*3920*/  PLOP3.LUT P2, PT, PT, PT, PT, 0x80, 0x8 ;  /* 0x000000000008781c */ /* 0x000fe40003f4f070 */
[----:B------:R-:W-:Y:S01]  /*3930*/  SHF.L.U32 R5, R9, 0x1f, RZ ;  /* 0x0000001f09057819 */ /* 0x000fe200000006ff */
[----:B------:R-:W-:Y:S02]  /*3940*/  ULEA UR31, UR32, UR26, 0x3 ;  /* 0x0000001a201f7291 */ /* 0x000fe4000f8e18ff */
[----:B------:R-:W-:Y:S02]  /*3950*/  ULEA UR11, UR32, UR44, 0x8 ;  /* 0x0000002c200b7291 */ /* 0x000fe4000f8e40ff */
[----:B-1----:R-:W-:-:S06]  /*3960*/  UISETP.GE.AND UP0, UPT, UR4, 0x1, UPT ;  /* 0x000000010400788c */ /* 0x002fcc000bf06270 */
[----:B------:R-:W-:-:S05]  /*3970*/  PLOP3.LUT P0, PT, PT, PT, UP0, 0x80, 0x8 ;  /* 0x000000000008781c */ /* 0x000fca0003f0f008 */
[----:B------:R-:W-:-:S08]  /*3980*/  @UP0 ULEA UR4, UR23, UR26, 0x3 ;  /* 0x0000001a17040291 */ /* 0x000fd0000f8e18ff */
[----:B------:R-:W-:-:S04]  /*3990*/  @P0 SHF.L.U32 R0, R2, 0x1f, RZ ;  /* 0x0000001f02000819 */ /* 0x000fc800000006ff */
[----:B------:R1:W2:Y:S01]  /*39a0*/  @P0 SYNCS.PHASECHK.TRANS64.TRYWAIT P2, [UR4], R0 ;  /* 0x00000000ff0005a7 */ /* 0x0002a20008041104 */
[----:B------:R-:W3:Y:S02]  /*39b0*/  SYNCS.PHASECHK.TRANS64.TRYWAIT P0, [UR31+0xc0], R5 ;  /* 0x0000c005ff0075a7 */ /* 0x000ee4000800111f */
[----:B-123--:R-:W-:Y:S05]  /*39c0*/  @!P0 BRA `(.L_x_69) ;  /* 0x0000008800308947 */ /* 0x00efea0003800000 */
.L_x_164:
[----:B------:R-:W-:Y:S01]  /*39d0*/  UMOV UR27, UR22 ;  /* 0x00000016001b7c82 */ /* 0x000fe20008000000 */
[----:B------:R-:W-:Y:S05]  /*39e0*/  BRA.U !UP0, `(.L_x_70) ;  /* 0x0000000108c07547 */ /* 0x000fea000b800000 */
[----:B------:R-:W-:Y:S02]  /*39f0*/  UIADD3 UR27, UPT, UPT, UR43, UR22, URZ ;  /* 0x000000162b1b7290 */ /* 0x000fe4000fffe0ff */
[----:B------:R-:W-:Y:S01]  /*3a00*/  UPLOP3.LUT UP2, UPT, UPT, UPT, UPT, 0x40, 0x4 ;  /* 0x000000000004789c */ /* 0x000fe20003f4e870 */
[----:B------:R-:W-:Y:S01]  /*3a10*/  UMOV UR24, UR33 ;  /* 0x0000002100187c82 */ /* 0x000fe20008000000 */
[----:B------:R-:W-:-:S09]  /*3a20*/  UMOV UR10, UR23 ;  /* 0x00000017000a7c82 */ /* 0x000fd20008000000 */
.L_x_73:
[----:B--2---:R-:W-:Y:S01]  /*3a30*/  ULEA UR5, UR10, UR26, 0x3 ;  /* 0x0000001a0a057291 */ /* 0x004fe2000f8e18ff */
[----:B---3--:R-:W-:Y:S11]  /*3a40*/  @P2 BRA `(.L_x_71) ;  /* 0x00000000000c2947 */ /* 0x008ff60003800000 */
[----:B-1----:R-:W-:Y:S04]  /*3a50*/  SHF.L.U32 R5, R2, 0x1f, RZ ;  /* 0x0000001f02057819 */ /* 0x002fe800000006ff */
[----:B------:R-:W1:Y:S02]  /*3a60*/  SYNCS.PHASECHK.TRANS64.TRYWAIT P0, [UR5], R5 ;  /* 0x00000005ff0075a7 */ /* 0x000e640008001105 */
[----:B-1----:R-:W-:Y:S05]  /*3a70*/  @!P0 BRA `(.L_x_72) ;  /* 0x00000088001c8947 */ /* 0x002fea0003800000 */
.L_x_71:
[----:B------:R-:W-:Y:S01]  /*3a80*/  UISETP.NE.AND UP0, UPT, UR24, 0x1, UPT ;  /* 0x000000011800788c */ /* 0x000fe2000bf05270 */
[----:B------:R-:W-:Y:S01]  /*3a90*/  PLOP3.LUT P2, PT, PT, PT, PT, 0x80, 0x8 ;  /* 0x000000000008781c */ /* 0x000fe20003f4f070 */
[----:B------:R-:W-:Y:S02]  /*3aa0*/  UIADD3 UR4, UPT, UPT, UR10, 0x1, URZ ;  /* 0x000000010a047890 */ /* 0x000fe4000fffe0ff */
[----:B------:R-:W-:Y:S02]  /*3ab0*/  UIADD3 UR25, UPT, UPT, UR5, 0x20, URZ ;  /* 0x0000002005197890 */ /* 0x000fe4000fffe0ff */
[----:B------:R-:W-:Y:S01]  /*3ac0*/  UISETP.NE.AND UP1, UPT, UR4, 0x4, UPT ;  /* 0x000000040400788c */ /* 0x000fe2000bf25270 */
[----:B------:R-:W-:Y:S01]  /*3ad0*/  PLOP3.LUT P0, PT, PT, PT, UP0, 0x80, 0x8 ;  /* 0x000000000008781c */ /* 0x000fe20003f0f008 */
[----:B------:R-:W-:Y:S02]  /*3ae0*/  UIADD3 UR22, UPT, UPT, UR22, 0x1, URZ ;  /* 0x0000000116167890 */ /* 0x000fe4000fffe0ff */
[----:B------:R-:W-:Y:S02]  /*3af0*/  USEL UR6, URZ, 0x1, UP1 ;  /* 0x00000001ff067887 */ /* 0x000fe40008800000 */
[----:B------:R-:W-:Y:S02]  /*3b00*/  USEL UR23, UR4, URZ, UP1 ;  /* 0x000000ff04177287 */ /* 0x000fe40008800000 */
[----:B------:R-:W-:Y:S02]  /*3b10*/  UIADD3 UR24, UPT, UPT, UR24, -0x1, URZ ;  /* 0xffffffff18187890 */ /* 0x000fe4000fffe0ff */
[----:B------:R-:W-:Y:S01]  /*3b20*/  @UP0 ULEA UR4, UR23, UR26, 0x3 ;  /* 0x0000001a17040291 */ /* 0x000fe2000f8e18ff */
[----:B------:R-:W-:Y:S01]  /*3b30*/  LOP3.LUT R2, R2, UR6, RZ, 0x3c, !PT ;  /* 0x0000000602027c12 */ /* 0x000fe2000f8e3cff */
[----:B------:R-:W-:Y:S02]  /*3b40*/  ULEA UR6, UR10, UR30, 0xa ;  /* 0x0000001e0a067291 */ /* 0x000fe4000f8e50ff */
[----:B------:R-:W-:Y:S01]  /*3b50*/  UISETP.NE.AND UP0, UPT, UR22, UR27, UPT ;  /* 0x0000001b1600728c */ /* 0x000fe2000bf05270 */
[----:B-1----:R-:W-:Y:S01]  /*3b60*/  @P0 SHF.L.U32 R0, R2, 0x1f, RZ ;  /* 0x0000001f02000819 */ /* 0x002fe200000006ff */
[----:B------:R-:W-:Y:S02]  /*3b70*/  UIADD3 UR20, UPT, UPT, UR6, 0x2, URZ ;  /* 0x0000000206147890 */ /* 0x000fe4000fffe0ff */
[----:B------:R-:W-:Y:S01]  /*3b80*/  UIADD3 UR16, UPT, UPT, UR6, 0x4, URZ ;  /* 0x0000000406107890 */ /* 0x000fe2000fffe0ff */
[----:B------:R2:W3:Y:S01]  /*3b90*/  @P0 SYNCS.PHASECHK.TRANS64.TRYWAIT P2, [UR4], R0 ;  /* 0x00000000ff0005a7 */ /* 0x0004e20008041104 */
[----:B------:R-:W-:Y:S02]  /*3ba0*/  ULEA UR4, UR10, UR29, 0xa ;  /* 0x0000001d0a047291 */ /* 0x000fe4000f8e50ff */
[----:B------:R-:W-:Y:S02]  /*3bb0*/  UIADD3 UR12, UPT, UPT, UR6, 0x6, URZ ;  /* 0x00000006060c7890 */ /* 0x000fe4000fffe0ff */
[----:B------:R-:W-:Y:S02]  /*3bc0*/  UIADD3 UR18, UPT, UPT, UR4, 0x2, URZ ;  /* 0x0000000204127890 */ /* 0x000fe4000fffe0ff */
[----:B------:R-:W-:Y:S02]  /*3bd0*/  UIADD3 UR14, UPT, UPT, UR4, 0x4, URZ ;  /* 0x00000004040e7890 */ /* 0x000fe4000fffe0ff */
[----:B------:R-:W-:Y:S01]  /*3be0*/  UIADD3 UR8, UPT, UPT, UR4, 0x6, URZ ;  /* 0x0000000604087890 */ /* 0x000fe2000fffe0ff */
[----:B------:R-:W-:Y:S01]  /*3bf0*/  UMOV UR7, 0x40004040 ;  /* 0x4000404000077882 */ /* 0x000fe20000000000 */
[----:B------:R-:W-:Y:S01]  /*3c00*/  UMOV UR5, 0x40004040 ;  /* 0x4000404000057882 */ /* 0x000fe20000000000 */
[----:B------:R-:W-:Y:S01]  /*3c10*/  UMOV UR21, 0x40004040 ;  /* 0x4000404000157882 */ /* 0x000fe20000000000 */
[----:B------:R2:W-:Y:S01]  /*3c20*/  UTCQMMA.2CTA gdesc[UR4], gdesc[UR6], tmem[UR11], tmem[UR40], idesc[UR41], UP2 ;  /* 0x00ff2806040075ea */ /* 0x0005e2000920030b */
[----:B------:R-:W-:Y:S01]  /*3c30*/  UPLOP3.LUT UP2, UPT, UPT, UPT, UPT, 0x80, 0x8 ;  /* 0x000000000008789c */ /* 0x000fe20003f4f070 */
[----:B------:R-:W-:Y:S01]  /*3c40*/  UMOV UR19, 0x40004040 ;  /* 0x4000404000137882 */ /* 0x000fe20000000000 */
[----:B------:R-:W-:Y:S01]  /*3c50*/  UMOV UR17, 0x40004040 ;  /* 0x4000404000117882 */ /* 0x000fe20000000000 */
[----:B------:R2:W-:Y:S01]  /*3c60*/  UTCQMMA.2CTA gdesc[UR18], gdesc[UR20], tmem[UR11], tmem[UR38], idesc[UR39], UPT ;  /* 0x00ff2614120075ea */ /* 0x0005e2000ba0030b */
[----:B------:R-:W-:Y:S01]  /*3c70*/  UMOV UR15, 0x40004040 ;  /* 0x40004040000f7882 */ /* 0x000fe20000000000 */
[----:B------:R-:W-:Y:S01]  /*3c80*/  UMOV UR13, 0x40004040 ;  /* 0x40004040000d7882 */ /* 0x000fe20000000000 */
[----:B------:R-:W-:Y:S01]  /*3c90*/  UMOV UR9, 0x40004040 ;  /* 0x4000404000097882 */ /* 0x000fe20000000000 */
[----:B------:R2:W-:Y:S01]  /*3ca0*/  UTCQMMA.2CTA gdesc[UR14], gdesc[UR16], tmem[UR11], tmem[UR36], idesc[UR37], UPT ;  /* 0x00ff24100e0075ea */ /* 0x0005e2000ba0030b */
[----:B------:R2:W-:Y:S01]  /*3cb0*/  UTCQMMA.2CTA gdesc[UR8], gdesc[UR12], tmem[UR11], tmem[UR34], idesc[UR35], UPT ;  /* 0x00ff220c080075ea */ /* 0x0005e2000ba0030b */
[----:B------:R2:W-:Y:S01]  /*3cc0*/  UTCBAR.2CTA.MULTICAST [UR25], URZ, UR28 ;  /* 0x000000ff190073e9 */ /* 0x0005e2000820081c */
[----:B------:R-:W-:Y:S01]  /*3cd0*/  UMOV UR10, UR23 ;  /* 0x00000017000a7c82 */ /* 0x000fe20008000000 */
[----:B------:R-:W-:Y:S05]  /*3ce0*/  BRA.U UP0, `(.L_x_73) ;  /* 0xfffffffd00507547 */ /* 0x000fea000b83ffff */
.L_x_70:
[----:B--2---:R-:W-:Y:S01]  /*3cf0*/  UIADD3 UR4, UPT, UPT, UR31, 0xb0, URZ ;  /* 0x000000b01f047890 */ /* 0x004fe2000fffe0ff */
[----:B------:R-:W-:-:S08]  /*3d00*/  UMOV UR22, UR27 ;  /* 0x0000001b00167c82 */ /* 0x000fd00008000000 */
[----:B------:R2:W-:Y:S01]  /*3d10*/  UTCBAR.2CTA.MULTICAST [UR4], URZ, UR42 ;  /* 0x000000ff040073e9 */ /* 0x0005e2000820082a */
[----:B------:R-:W-:Y:S02]  /*3d20*/  NOP ;  /* 0x0000000000007918 */ /* 0x000fe40000000000 */
.L_x_68:
[----:B--2---:R-:W-:Y:S01]  /*3d30*/  UIADD3 UR4, UPT, UPT, UR32, 0x1, URZ ;  /* 0x0000000120047890 */ /* 0x004fe2000fffe0ff */
[----:B------:R-:W-:-:S03]  /*3d40*/  ISETP.NE.AND P0, PT, R8, 0x2, PT ;  /* 0x000000020800780c */ /* 0x000fc60003f05270 */
[----:B------:R-:W-:Y:S01]  /*3d50*/  UISETP.NE.AND UP0, UPT, UR4, 0x2, UPT ;  /* 0x000000020400788c */ /* 0x000fe2000bf05270 */
[----:B-1----:R-:W-:Y:S02]  /*3d60*/  SEL R0, RZ, 0x1, P0 ;  /* 0x00000001ff007807 */ /* 0x002fe40000000000 */
[----:B------:R-:W-:Y:S01]  /*3d70*/  SEL R8, R8, RZ, P0 ;  /* 0x000000ff08087207 */ /* 0x000fe20000000000 */
[----:B------:R-:W-:Y:S01]  /*3d80*/  USEL UR5, URZ, 0x1, UP0 ;  /* 0x00000001ff057887 */ /* 0x000fe20008000000 */
[----:B------:R-:W-:Y:S01]  /*3d90*/  LOP3.LUT R3, R3, R0, RZ, 0x3c, !PT ;  /* 0x0000000003037212 */ /* 0x000fe200078e3cff */
[----:B------:R-:W-:-:S04]  /*3da0*/  USEL UR32, UR4, URZ, UP0 ;  /* 0x000000ff04207287 */ /* 0x000fc80008000000 */
[----:B------:R-:W-:Y:S01]  /*3db0*/  LOP3.LUT R9, R9, UR5, RZ, 0x3c, !PT ;  /* 0x0000000509097c12 */ /* 0x000fe2000f8e3cff */
[----:B------:R-:W-:Y:S07]  /*3dc0*/  @P1 BRA `(.L_x_74) ;  /* 0xfffffff800881947 */ /* 0x000fee000383ffff */
[----:B------:R-:W1:Y:S01]  /*3dd0*/  S2UR UR8, SR_CgaCtaId ;  /* 0x00000000000879c3 */ /* 0x000e620000008800 */
[----:B------:R-:W-:Y:S01]  /*3de0*/  ELECT P0, URZ, PT ;  /* 0x0000000000ff782f */ /* 0x000fe20003800000 */
[----:B------:R-:W-:Y:S01]  /*3df0*/  HFMA2 R0, -RZ, RZ, 0, 5.9604644775390625e-08 ;  /* 0x00000001ff007431 */ /* 0x000fe200000001ff */
[----:B------:R-:W-:-:S05]  /*3e00*/  UMOV UR4, 0x40 ;  /* 0x0000004000047882 */ /* 0x000fca0000000000 */
[----:B------:R-:W-:Y:S01]  /*3e10*/  UVIRTCOUNT.DEALLOC.SMPOOL 0x80 ;  /* 0x000000800000784c */ /* 0x000fe20000000000 */
[----:B------:R-:W-:Y:S02]  /*3e20*/  UISETP.NE.AND UP0, UPT, UR47, URZ, UPT ;  /* 0x000000ff2f00728c */ /* 0x000fe4000bf05270 */
[----:B-1----:R-:W-:-:S09]  /*3e30*/  ULEA UR8, UR8, UR4, 0x18 ;  /* 0x0000000408087291 */ /* 0x002fd2000f8ec0ff */
[----:B------:R1:W-:Y:S01]  /*3e40*/  @P0 STS.U8 [UR8+0x1c], R0 ;  /* 0x00001c00ff000988 */ /* 0x0003e20008000008 */
[----:B------:R-:W-:Y:S05]  /*3e50*/  BRA.U UP0, `(.L_x_75) ;  /* 0x0000000100587547 */ /* 0x000fea000b800000 */
[----:B------:R-:W-:Y:S01]  /*3e60*/  UIADD3 UR5, UPT, UPT, UR26, 0xc0, URZ ;  /* 0x000000c01a057890 */ /* 0x000fe2000fffe0ff */
[----:B------:R-:W-:-:S03]  /*3e70*/  SHF.L.U32 R3, R9, 0x1f, RZ ;  /* 0x0000001f09037819 */ /* 0x000fc600000006ff */
[----:B------:R-:W-:-:S09]  /*3e80*/  ULEA UR4, UR32, UR5, 0x3 ;  /* 0x0000000520047291 */ /* 0x000fd2000f8e18ff */
[----:B------:R-:W2:Y:S02]  /*3e90*/  SYNCS.PHASECHK.TRANS64.TRYWAIT P0, [UR4], R3 ;  /* 0x00000003ff0075a7 */ /* 0x000ea40008001104 */
[----:B--2---:R-:W-:Y:S05]  /*3ea0*/  @!P0 BRA `(.L_x_76) ;  /* 0x0000008400288947 */ /* 0x004fea0003800000 */
.L_x_167:
[----:B------:R-:W-:-:S04]  /*3eb0*/  UIADD3 UR4, UPT, UPT, UR32, 0x1, URZ ;  /* 0x0000000120047890 */ /* 0x000fc8000fffe0ff */
[----:B------:R-:W-:-:S04]  /*3ec0*/  UISETP.NE.AND UP1, UPT, UR4, 0x2, UPT ;  /* 0x000000020400788c */ /* 0x000fc8000bf25270 */
[----:B------:R-:W-:Y:S02]  /*3ed0*/  USEL UR6, URZ, 0x1, UP1 ;  /* 0x00000001ff067887 */ /* 0x000fe40008800000 */
[----:B------:R-:W-:-:S04]  /*3ee0*/  USEL UR4, UR4, URZ, UP1 ;  /* 0x000000ff04047287 */ /* 0x000fc80008800000 */
[----:B------:R-:W-:Y:S01]  /*3ef0*/  ULEA UR4, UR4, UR5, 0x3 ;  /* 0x0000000504047291 */ /* 0x000fe2000f8e18ff */
[----:B-1----:R-:W-:-:S04]  /*3f00*/  LOP3.LUT R3, R9, UR6, RZ, 0x3c, !PT ;  /* 0x0000000609037c12 */ /* 0x002fc8000f8e3cff */
[----:B------:R-:W-:Y:S01]  /*3f10*/  SHF.L.U32 R3, R3, 0x1f, RZ ;  /* 0x0000001f03037819 */ /* 0x000fe200000006ff */
[----:B------:R-:W-:-:S04]  /*3f20*/  IMAD.U32 R0, RZ, RZ, UR4 ;  /* 0x00000004ff007e24 */ /* 0x000fc8000f8e00ff */
[----:B------:R1:W2:Y:S03]  /*3f30*/  SYNCS.PHASECHK.TRANS64.TRYWAIT P0, [R0+URZ], R3 ;  /* 0x00000003000075a7 */ /* 0x0002a600080011ff */
[----:B--2---:R-:W-:Y:S05]  /*3f40*/  @!P0 NANOSLEEP.SYNCS 0x989680 ;  /* 0x009896800000895d */ /* 0x004fea0003900000 */
[----:B------:R-:W2:Y:S02]  /*3f50*/  @!P0 SYNCS.PHASECHK.TRANS64 P0, [R0+URZ], R3 ;  /* 0x00000003000085a7 */ /* 0x000ea400080010ff */
[----:B--2---:R-:W-:Y:S05]  /*3f60*/  @P0 BRA `(.L_x_77) ;  /* 0x0000000000200947 */ /* 0x004fea0003800000 */
.L_x_78:
[----:B--2---:R2:W4:Y:S02]  /*3f70*/  SYNCS.PHASECHK.TRANS64.TRYWAIT P0, [R0+URZ], R3 ;  /* 0x00000003000075a7 */ /* 0x00452400080011ff */
[----:B----4-:R-:W-:Y:S05]  /*3f80*/  @!P0 NANOSLEEP.SYNCS 0x989680 ;  /* 0x009896800000895d */ /* 0x010fea0003900000 */
[----:B------:R-:W4:Y:S02]  /*3f90*/  @!P0 SYNCS.PHASECHK.TRANS64 P0, [R0+URZ], R3 ;  /* 0x00000003000085a7 */ /* 0x000f2400080010ff */
[----:B----4-:R-:W-:Y:S05]  /*3fa0*/  @!P0 BRA `(.L_x_78) ;  /* 0xfffffffc00f08947 */ /* 0x010fea000383ffff */
[----:B------:R-:W-:Y:S05]  /*3fb0*/  BRA `(.L_x_77) ;  /* 0x00000000000c7947 */ /* 0x000fea0003800000 */
.L_x_75:
[----:B------:R-:W-:-:S04]  /*3fc0*/  UIADD3 UR4, UPT, UPT, UR26, 0xf0, URZ ;  /* 0x000000f01a047890 */ /* 0x000fc8000fffe0ff */
[----:B------:R-:W-:-:S09]  /*3fd0*/  UPRMT UR4, UR48, 0x654, UR4 ;  /* 0x0000065430047896 */ /* 0x000fd20008000004 */
[----:B------:R-:W-:Y:S03]  /*3fe0*/  SYNCS.ARRIVE.TRANS64.RED.A1T0 RZ, [UR4], RZ ;  /* 0x000000ffffff79a7 */ /* 0x000fe60008100404 */
.L_x_77:
[----:B-12---:R-:W-:Y:S01]  /*3ff0*/  SHF.L.U32 R3, RZ, 0x1f, RZ ;  /* 0x0000001fff037819 */ /* 0x006fe200000006ff */
[----:B------:R-:W-:Y:S01]  /*4000*/  UIADD3 UR4, UPT, UPT, UR26, 0xf0, URZ ;  /* 0x000000f01a047890 */ /* 0x000fe2000fffe0ff */
[----:B------:R-:W-:Y:S02]  /*4010*/  PLOP3.LUT P0, PT, PT, PT, UP0, 0x80, 0x8 ;  /* 0x000000000008781c */ /* 0x000fe40003f0f008 */
[----:B------:R-:W1:Y:S02]  /*4020*/  SYNCS.PHASECHK.TRANS64.TRYWAIT P1, [UR26+0xf0], R3 ;  /* 0x0000f003ff0075a7 */ /* 0x000e64000802111a */
[----:B-1----:R-:W-:Y:S09]  /*4030*/  @!P1 BRA `(.L_x_79) ;  /* 0x0000008000dc9947 */ /* 0x002ff20003800000 */
.L_x_169:
[----:B------:R-:W-:Y:S01]  /*4040*/  @!UP0 UPRMT UR4, UR48, 0x654, UR4 ;  /* 0x0000065430048896 */ /* 0x000fe20008000004 */
[----:B------:R-:W-:Y:S01]  /*4050*/  UMOV UR5, 0xffff ;  /* 0x0000ffff00057882 */ /* 0x000fe20000000000 */
[----:B------:R-:W-:-:S07]  /*4060*/  UMOV UR6, 0x1 ;  /* 0x0000000100067882 */ /* 0x000fce0000000000 */
[----:B------:R-:W-:Y:S01]  /*4070*/  @!P0 SYNCS.ARRIVE.TRANS64.RED.A1T0 RZ, [UR4], RZ ;  /* 0x000000ffffff89a7 */ /* 0x000fe20008100404 */
[----:B------:R-:W-:Y:S01]  /*4080*/  NOP ;  /* 0x0000000000007918 */ /* 0x000fe20000000000 */
[----:B-1----:R-:W1:Y:S01]  /*4090*/  LDS R0, [UR8+0x14] ;  /* 0x00001408ff007984 */ /* 0x002e620008000800 */
[----:B------:R-:W-:-:S04]  /*40a0*/  ULOP3.LUT UR4, UR44, 0xffff, URZ, 0xc0, !UPT ;  /* 0x0000ffff2c047892 */ /* 0x000fc8000f8ec0ff */
[----:B------:R-:W-:-:S04]  /*40b0*/  USHF.R.U32.HI UR4, URZ, 0x5, UR4 ;  /* 0x00000005ff047899 */ /* 0x000fc80008011604 */
[----:B------:R-:W-:Y:S02]  /*40c0*/  USHF.L.U32 UR5, UR5, UR4, URZ ;  /* 0x0000000405057299 */ /* 0x000fe400080006ff */
[----:B------:R-:W-:-:S04]  /*40d0*/  USHF.L.U32 UR4, UR6, UR4, URZ ;  /* 0x0000000406047299 */ /* 0x000fc800080006ff */
[----:B-1----:R-:W-:-:S04]  /*40e0*/  LOP3.LUT R0, R0, UR5, RZ, 0xc0, !PT ;  /* 0x0000000500007c12 */ /* 0x002fc8000f8ec0ff */
[----:B------:R-:W-:-:S13]  /*40f0*/  ISETP.NE.AND P0, PT, R0, UR5, PT ;  /* 0x0000000500007c0c */ /* 0x000fda000bf05270 */
[----:B------:R-:W-:Y:S05]  /*4100*/  @P0 BRA `(.L_x_80) ;  /* 0x0000000000580947 */ /* 0x000fea0003800000 */
[----:B------:R-:W1:Y:S02]  /*4110*/  LDS R0, [UR8+0x18] ;  /* 0x00001808ff007984 */ /* 0x000e640008000800 */
[----:B-1----:R-:W-:-:S04]  /*4120*/  LOP3.LUT R0, R0, UR4, RZ, 0xc0, !PT ;  /* 0x0000000400007c12 */ /* 0x002fc8000f8ec0ff */
[----:B------:R-:W-:-:S13]  /*4130*/  ISETP.NE.AND P0, PT, R0, UR4, PT ;  /* 0x0000000400007c0c */ /* 0x000fda000bf05270 */
[----:B------:R-:W-:Y:S05]  /*4140*/  @P0 BRA `(.L_x_81) ;  /* 0x00000000003c0947 */ /* 0x000fea0003800000 */
[----:B------:R-:W1:Y:S01]  /*4150*/  S2R R2, SR_LANEID ;  /* 0x0000000000027919 */ /* 0x000e620000000000 */
[----:B------:R-:W-:Y:S01]  /*4160*/  ULOP3.LUT UR5, URZ, UR5, URZ, 0x33, !UPT ;  /* 0x00000005ff057292 */ /* 0x000fe2000f8e33ff */
[----:B------:R-:W-:Y:S01]  /*4170*/  LOP3.LUT R4, RZ, UR4, RZ, 0x33, !PT ;  /* 0x00000004ff047c12 */ /* 0x000fe2000f8e33ff */
[----:B------:R-:W-:Y:S02]  /*4180*/  VOTEU.ANY UR4, UPT, PT ;  /* 0x0000000000047886 */ /* 0x000fe400038e0100 */
[----:B------:R-:W-:Y:S01]  /*4190*/  UFLO.U32 UR4, UR4 ;  /* 0x00000004000472bd */ /* 0x000fe200080e0000 */
[----:B------:R-:W2:Y:S01]  /*41a0*/  REDUX UR6, R4 ;  /* 0x00000000040673c4 */ /* 0x000ea20000000000 */
[----:B------:R-:W-:-:S06]  /*41b0*/  IMAD.U32 R0, RZ, RZ, UR5 ;  /* 0x00000005ff007e24 */ /* 0x000fcc000f8e00ff */
[----:B------:R4:W-:Y:S01]  /*41c0*/  UTCATOMSWS.AND URZ, UR5 ;  /* 0x0000000500ff79e3 */ /* 0x0009e20008000000 */
[----:B------:R-:W3:Y:S01]  /*41d0*/  REDUX UR7, R0 ;  /* 0x00000000000773c4 */ /* 0x000ee20000000000 */
[----:B-1----:R-:W-:Y:S01]  /*41e0*/  ISETP.EQ.U32.AND P0, PT, R2, UR4, PT ;  /* 0x0000000402007c0c */ /* 0x002fe2000bf02070 */
[----:B--2---:R-:W-:Y:S01]  /*41f0*/  IMAD.U32 R2, RZ, RZ, UR6 ;  /* 0x00000006ff027e24 */ /* 0x004fe2000f8e00ff */
[----:B---3--:R-:W-:-:S11]  /*4200*/  MOV R3, UR7 ;  /* 0x0000000700037c02 */ /* 0x008fd60008000f00 */
[----:B------:R4:W-:Y:S04]  /*4210*/  @P0 ATOMS.AND RZ, [UR8+0x14], R3 ;  /* 0x00001403ffff098c */ /* 0x0009e8000a800008 */
[----:B------:R4:W-:Y:S01]  /*4220*/  @P0 ATOMS.AND RZ, [UR8+0x18], R2 ;  /* 0x00001802ffff098c */ /* 0x0009e2000a800008 */
[----:B------:R-:W-:Y:S05]  /*4230*/  BRA `(.L_x_82) ;  /* 0x0000000000147947 */ /* 0x000fea0003800000 */
.L_x_81:
[----:B------:R-:W-:Y:S02]  /*4240*/  MOV R2, 0x4260 ;  /* 0x0000426000027802 */ /* 0x000fe40000000f00 */
[----:B---3-5:R-:W-:Y:S05]  /*4250*/  CALL.REL.NOINC `($__internal_0_$__cuda_sm10x_tcgen05_guardrail_trap_col_being_dealloced_not_returned_by_alloc) ;  /* 0x0000008400b87944 */ /* 0x028fea0003c00000 */
[----:B------:R-:W-:Y:S05]  /*4260*/  BRA `(.L_x_82) ;  /* 0x0000000000087947 */ /* 0x000fea0003800000 */
.L_x_80:
[----:B------:R-:W-:Y:S02]  /*4270*/  MOV R2, 0x4290 ;  /* 0x0000429000027802 */ /* 0x000fe40000000f00 */
[----:B---3-5:R-:W-:Y:S05]  /*4280*/  CALL.REL.NOINC `($__internal_2_$__cuda_sm10x_tcgen05_guardrail_trap_unallocated_columns_being_dealloced) ;  /* 0x0000008400c47944 */ /* 0x028fea0003c00000 */
.L_x_82:
[----:B------:R-:W-:Y:S01]  /*4290*/  NOP ;  /* 0x0000000000007918 */ /* 0x000fe20000000000 */
[----:B----4-:R-:W-:Y:S05]  /*42a0*/  EXIT ;  /* 0x000000000000794d */ /* 0x010fea0003800000 */
.L_x_55:
[----:B------:R-:W-:-:S09]  /*42b0*/  UISETP.NE.OR UP0, UPT, UR17, 0x3, !UP3 ;  /* 0x000000031100788c */ /* 0x000fd2000df05670 */
[----:B------:R-:W-:Y:S05]  /*42c0*/  BRA.U UP0, `(.L_x_83) ;  /* 0x0000001100587547 */ /* 0x000fea000b800000 */
[----:B------:R-:W1:Y:S01]  /*42d0*/  LDCU UR31, c[0x0][0x370] ;  /* 0x00006e00ff1f77ac */ /* 0x000e620008000800 */
[----:B------:R-:W2:Y:S01]  /*42e0*/  LDC.64 R16, c[0x0][0x348] ;  /* 0x0000d200ff107b82 */ /* 0x000ea20000000a00 */
[----:B------:R-:W-:Y:S02]  /*42f0*/  HFMA2 R13, -RZ, RZ, 0, 0 ;  /* 0x00000000ff0d7431 */ /* 0x000fe400000001ff */
[----:B------:R-:W-:Y:S01]  /*4300*/  IMAD.MOV.U32 R15, RZ, RZ, 0x1 ;  /* 0x00000001ff0f7424 */ /* 0x000fe200078e00ff */
[----:B------:R-:W1:Y:S01]  /*4310*/  LDCU.128 UR48, c[0x0][0xb10] ;  /* 0x00016200ff3077ac */ /* 0x000e620008000c00 */
[----:B------:R-:W-:Y:S01]  /*4320*/  IMAD.MOV.U32 R14, RZ, RZ, RZ ;  /* 0x000000ffff0e7224 */ /* 0x000fe200078e00ff */
[----:B------:R-:W-:Y:S01]  /*4330*/  MOV R7, 0x2000 ;  /* 0x0000200000077802 */ /* 0x000fe20000000f00 */
[----:B------:R-:W3:Y:S01]  /*4340*/  LDCU UR30, c[0x0][0x374] ;  /* 0x00006e80ff1e77ac */ /* 0x000ee20008000800 */
[----:B------:R-:W4:Y:S01]  /*4350*/  LDC.64 R2, c[0x0][0x888] ;  /* 0x00022200ff027b82 */ /* 0x000f220000000a00 */
[----:B------:R-:W3:Y:S01]  /*4360*/  LDCU UR15, c[0x0][0xb0c] ;  /* 0x00016180ff0f77ac */ /* 0x000ee20008000800 */
[----:B------:R-:W2:Y:S06]  /*4370*/  LDCU UR40, c[0x0][0xb20] ;  /* 0x00016400ff2877ac */ /* 0x000eac0008000800 */
[----:B------:R-:W4:Y:S01]  /*4380*/  LDC.64 R4, c[0x0][0x890] ;  /* 0x00022400ff047b82 */ /* 0x000f220000000a00 */
[----:B------:R-:W2:Y:S01]  /*4390*/  LDCU UR4, c[0x0][0xb30] ;  /* 0x00016600ff0477ac */ /* 0x000ea20008000800 */
[----:B------:R-:W-:Y:S01]  /*43a0*/  UMOV UR21, 0x400 ;  /* 0x0000040000157882 */ /* 0x000fe20000000000 */
[----:B-1----:R-:W-:-:S02]  /*43b0*/  UIMAD.WIDE.U32 UR6, UR31, UR48, URZ ;  /* 0x000000301f0672a5 */ /* 0x002fc4000f8e00ff */
[----:B---3--:R-:W-:Y:S02]  /*43c0*/  UIMAD.WIDE.U32 UR8, UR30, UR51, URZ ;  /* 0x000000331e0872a5 */ /* 0x008fe4000f8e00ff */
[----:B------:R-:W-:Y:S02]  /*43d0*/  ULEA UR21, UR45, UR21, 0x18 ;  /* 0x000000152d157291 */ /* 0x000fe4000f8ec0ff */
[----:B------:R-:W-:Y:S02]  /*43e0*/  UPLOP3.LUT UP3, UPT, UPT, UPT, UPT, 0x40, 0x4 ;  /* 0x000000000004789c */ /* 0x000fe40003f6e870 */
[----:B------:R-:W-:Y:S01]  /*43f0*/  UIADD3 UR37, UPT, UPT, UR21, 0x58, URZ ;  /* 0x0000005815257890 */ /* 0x000fe2000fffe0ff */
[----:B------:R-:W-:Y:S01]  /*4400*/  UMOV UR6, UR7 ;  /* 0x0000000700067c82 */ /* 0x000fe20008000000 */
[----:B------:R-:W-:Y:S01]  /*4410*/  UMOV UR38, UR9 ;  /* 0x0000000900267c82 */ /* 0x000fe20008000000 */
[----:B------:R-:W-:Y:S02]  /*4420*/  UISETP.GE.AND UP0, UPT, UR42, 0x1, UPT ;  /* 0x000000012a00788c */ /* 0x000fe4000bf06270 */
[----:B------:R-:W-:Y:S01]  /*4430*/  UISETP.NE.AND UP4, UPT, UR42, 0x1, UPT ;  /* 0x000000012a00788c */ /* 0x000fe2000bf85270 */
[----:B------:R-:W1:Y:S01]  /*4440*/  LDCU.64 UR22, c[0x0][0xb28] ;  /* 0x00016500ff1677ac */ /* 0x000e620008000a00 */
[----:B------:R-:W-:-:S02]  /*4450*/  UISETP.NE.AND UP6, UPT, UR15, 0x1, UPT ;  /* 0x000000010f00788c */ /* 0x000fc4000bfc5270 */
[----:B------:R-:W-:Y:S02]  /*4460*/  UISETP.NE.AND UP5, UPT, UR50, 0x1, UPT ;  /* 0x000000013200788c */ /* 0x000fe4000bfa5270 */
[----:B------:R-:W-:Y:S02]  /*4470*/  UIADD3 UR33, UPT, UPT, UR21, 0x40, URZ ;  /* 0x0000004015217890 */ /* 0x000fe4000fffe0ff */
[----:B------:R-:W-:Y:S02]  /*4480*/  UIADD3 UR25, UPT, UPT, UR21, 0x48, URZ ;  /* 0x0000004815197890 */ /* 0x000fe4000fffe0ff */
[----:B------:R-:W-:Y:S02]  /*4490*/  UIADD3 UR17, UPT, UPT, UR21, 0x50, URZ ;  /* 0x0000005015117890 */ /* 0x000fe4000fffe0ff */
[----:B------:R-:W-:Y:S02]  /*44a0*/  UPRMT UR37, UR45, 0x654, UR37 ;  /* 0x000006542d257896 */ /* 0x000fe40008000025 */
[----:B------:R-:W-:-:S02]  /*44b0*/  USHF.R.U32.HI UR39, URZ, UR49, UR6 ;  /* 0x00000031ff277299 */ /* 0x000fc40008011606 */
[----:B--2---:R-:W-:Y:S02]  /*44c0*/  USHF.R.U32.HI UR38, URZ, UR40, UR38 ;  /* 0x00000028ff267299 */ /* 0x004fe40008011626 */
[----:B------:R-:W-:-:S11]  /*44d0*/  UISETP.NE.AND UP2, UPT, UR4, 0x1, UPT ;  /* 0x000000010400788c */ /* 0x000fd6000bf45270 */
.L_x_94:
[C---:B------:R-:W-:Y:S02]  /*44e0*/  LEA R12, R14.reuse, UR21, 0x3 ;  /* 0x000000150e0c7c11 */ /* 0x040fe4000f8e18ff */
[----:B------:R-:W-:Y:S02]  /*44f0*/  SHF.L.U32 R9, R13, 0x1f, RZ ;  /* 0x0000001f0d097819 */ /* 0x000fe400000006ff */
[----:B------:R-:W-:Y:S02]  /*4500*/  LEA R10, R14, UR21, 0x4 ;  /* 0x000000150e0a7c11 */ /* 0x000fe4000f8e20ff */
[----:B--2---:R-:W2:Y:S02]  /*4510*/  SYNCS.PHASECHK.TRANS64.TRYWAIT P0, [R12+URZ+0x90], R9 ;  /* 0x000090090c0075a7 */ /* 0x004ea400080011ff */
[----:B--2---:R-:W-:Y:S05]  /*4520*/  @!P0 BRA `(.L_x_84) ;  /* 0x0000007c00b88947 */ /* 0x004fea0003800000 */
.L_x_170:
[----:B--2---:R-:W2:Y:S01]  /*4530*/  LDS.128 R8, [R10+0x100] ;  /* 0x000100000a087984 */ /* 0x004ea20000000c00 */
[----:B------:R-:W-:Y:S01]  /*4540*/  UISETP.GE.AND UP0, UPT, UR42, 0x1, UPT ;  /* 0x000000012a00788c */ /* 0x000fe2000bf06270 */
[----:B------:R-:W-:Y:S01]  /*4550*/  @!PT LDS RZ, [RZ] ;  /* 0x00000000fffff984 */ /* 0x000fe20000000800 */
[----:B------:R-:W-:Y:S01]  /*4560*/  @!PT LDS RZ, [RZ] ;  /* 0x00000000fffff984 */ /* 0x000fe20000000800 */
[----:B------:R-:W-:Y:S01]  /*4570*/  @!PT LDS RZ, [RZ] ;  /* 0x00000000fffff984 */ /* 0x000fe20000000800 */
[----:B------:R-:W-:Y:S01]  /*4580*/  @!PT LDS RZ, [RZ] ;  /* 0x00000000fffff984 */ /* 0x000fe20000000800 */
[----:B------:R3:W-:Y:S06]  /*4590*/  MEMBAR.ALL.CTA ;  /* 0x0000000000007992 */ /* 0x0007ec0000008000 */
[----:B---3--:R-:W3:Y:S01]  /*45a0*/  FENCE.VIEW.ASYNC.S ;  /* 0x00000000000073c6 */ /* 0x008ee20000000000 */
[----:B--2---:R-:W-:Y:S11]  /*45b0*/  LOP3.LUT P0, RZ, R10, 0x1, RZ, 0xc0, !PT ;  /* 0x000000010aff7812 */ /* 0x004ff6000780c0ff */
[----:B------:R-:W-:Y:S02]  /*45c0*/  @!UPT UIADD3 URZ, UPT, UPT, URZ, URZ, URZ ;  /* 0x000000fffffff290 */ /* 0x000fe4000fffe0ff */
[----:B---3--:R-:W-:Y:S01]  /*45d0*/  VOTEU.ANY UP1, P0 ;  /* 0x0000000000ff7886 */ /* 0x008fe20000020100 */
[----:B------:R-:W-:Y:S11]  /*45e0*/  PLOP3.LUT P0, PT, PT, PT, UP1, 0x80, 0x8 ;  /* 0x000000000008781c */ /* 0x000ff60003f0f018 */
[----:B------:R-:W-:Y:S02]  /*45f0*/  @!UPT UIADD3 URZ, UPT, UPT, URZ, URZ, URZ ;  /* 0x000000fffffff290 */ /* 0x000fe4000fffe0ff */
[----:B------:R-:W-:Y:S02]  /*4600*/  @P0 SHF.R.U32.HI R0, RZ, 0x10, R9 ;  /* 0x00000010ff000819 */ /* 0x000fe40000011609 */
[----:B------:R-:W-:Y:S02]  /*4610*/  @P0 MOV R6, R8 ;  /* 0x0000000800060202 */ /* 0x000fe40000000f00 */
[----:B------:R-:W-:Y:S01]  /*4620*/  @P0 R2UR UR4, R0 ;  /* 0x00000000000402ca */ /* 0x000fe200000e0000 */
[----:B------:R-:W-:Y:S01]  /*4630*/  VIADD R0, R12, 0xa0 ;  /* 0x000000a00c007836 */ /* 0x000fe20000000000 */
[----:B------:R-:W-:Y:S02]  /*4640*/  @P0 LOP3.LUT R8, R9, 0xffff, RZ, 0xc0, !PT ;  /* 0x0000ffff09080812 */ /* 0x000fe400078ec0ff */
[----:B------:R-:W-:Y:S02]  /*4650*/  @P0 R2UR UR6, R6 ;  /* 0x00000000060602ca */ /* 0x000fe400000e0000 */
[----:B------:R-:W-:Y:S02]  /*4660*/  PRMT R0, RZ, 0x654, R0 ;  /* 0x00000654ff007816 */ /* 0x000fe40000000000 */
[----:B------:R-:W-:Y:S02]  /*4670*/  @P0 R2UR UR5, R8 ;  /* 0x00000000080502ca */ /* 0x000fe400000e0000 */
[----:B------:R2:W-:Y:S03]  /*4680*/  SYNCS.ARRIVE.TRANS64.RED.A1T0 RZ, [R0+URZ], RZ ;  /* 0x000000ff00ff79a7 */ /* 0x0005e600081004ff */
[----:B------:R-:W-:Y:S04]  /*4690*/  @UP1 UMOV UR29, UR4 ;  /* 0x00000004001d1c82 */ /* 0x000fe80008000000 */
[----:B------:R-:W-:Y:S04]  /*46a0*/  @UP1 UMOV UR14, UR6 ;  /* 0x00000006000e1c82 */ /* 0x000fe80008000000 */
[----:B------:R-:W-:Y:S01]  /*46b0*/  @UP1 UMOV UR13, UR5 ;  /* 0x00000005000d1c82 */ /* 0x000fe20008000000 */
[----:B------:R-:W-:Y:S05]  /*46c0*/  BRA.U !UP0, `(.L_x_85) ;  /* 0x0000000108a47547 */ /* 0x000fea000b800000 */
[----:B------:R-:W-:Y:S02]  /*46d0*/  UIMAD.WIDE.U32 UR18, UR13, UR51, URZ ;  /* 0x000000330d1272a5 */ /* 0x000fe4000f8e00ff */
[----:B------:R-:W-:Y:S02]  /*46e0*/  UIMAD.WIDE.U32 UR26, UR14, UR48, URZ ;  /* 0x000000300e1a72a5 */ /* 0x000fe4000f8e00ff */
[----:B------:R-:W-:Y:S02]  /*46f0*/  USEL UR4, UR30, UR38, !UP5 ;  /* 0x000000261e047287 */ /* 0x000fe4000e800000 */
[----:B------:R-:W-:Y:S02]  /*4700*/  USEL UR7, UR31, UR39, !UP6 ;  /* 0x000000271f077287 */ /* 0x000fe4000f000000 */
[----:B-1----:R-:W-:Y:S02]  /*4710*/  UIMAD.WIDE.U32 UR8, UR4, UR22, URZ ;  /* 0x00000016040872a5 */ /* 0x002fe4000f8e00ff */
[----:B------:R-:W-:Y:S01]  /*4720*/  UIMAD.WIDE.U32 UR10, UR7, UR22, URZ ;  /* 0x00000016070a72a5 */ /* 0x000fe2000f8e00ff */
[----:B------:R-:W-:Y:S02]  /*4730*/  UMOV UR5, UR19 ;  /* 0x0000001300057c82 */ /* 0x000fe40008000000 */
[----:B------:R-:W-:Y:S03]  /*4740*/  USHF.R.U32.HI UR6, URZ, UR40, UR5 ;  /* 0x00000028ff067299 */ /* 0x000fe60008011605 */
[----:B------:R-:W-:Y:S01]  /*4750*/  UMOV UR5, UR27 ;  /* 0x0000001b00057c82 */ /* 0x000fe20008000000 */
[----:B------:R-:W-:Y:S02]  /*4760*/  USEL UR6, UR13, UR6, !UP5 ;  /* 0x000000060d067287 */ /* 0x000fe4000e800000 */
[----:B------:R-:W-:Y:S03]  /*4770*/  USHF.R.U32.HI UR12, URZ, UR49, UR5 ;  /* 0x00000031ff0c7299 */ /* 0x000fe60008011605 */
[----:B------:R-:W-:Y:S02]  /*4780*/  UMOV UR5, UR9 ;  /* 0x0000000900057c82 */ /* 0x000fe40008000000 */
[----:B------:R-:W-:Y:S03]  /*4790*/  @UP4 USHF.R.U32.HI UR4, URZ, UR23, UR5 ;  /* 0x00000017ff044299 */ /* 0x000fe60008011605 */
[----:B------:R-:W-:Y:S01]  /*47a0*/  UMOV UR5, UR11 ;  /* 0x0000000b00057c82 */ /* 0x000fe20008000000 */
[----:B------:R-:W-:Y:S02]  /*47b0*/  UIMAD UR4, UR42, UR4, URZ ;  /* 0x000000042a0472a4 */ /* 0x000fe4000f8e02ff */
[----:B------:R-:W-:Y:S02]  /*47c0*/  @UP4 USHF.R.U32.HI UR7, URZ, UR23, UR5 ;  /* 0x00000017ff074299 */ /* 0x000fe40008011605 */
[----:B------:R-:W-:Y:S02]  /*47d0*/  UIMAD.WIDE.U32 UR10, UR6, UR22, URZ ;  /* 0x00000016060a72a5 */ /* 0x000fe4000f8e00ff */
[----:B------:R-:W-:Y:S02]  /*47e0*/  USEL UR5, UR14, UR12, !UP6 ;  /* 0x0000000c0e057287 */ /* 0x000fe4000f000000 */
[----:B------:R-:W-:Y:S02]  /*47f0*/  UIMAD UR8, UR42, UR7, URZ ;  /* 0x000000072a0872a4 */ /* 0x000fe4000f8e02ff */
[----:B------:R-:W-:Y:S03]  /*4800*/  UISETP.GE.AND UP0, UPT, UR6, UR4, UPT ;  /* 0x000000040600728c */ /* 0x000fe6000bf06270 */
[----:B------:R-:W-:Y:S01]  /*4810*/  UMOV UR4, UR11 ;  /* 0x0000000b00047c82 */ /* 0x000fe20008000000 */
[----:B------:R-:W-:Y:S02]  /*4820*/  UISETP.GE.OR UP0, UPT, UR5, UR8, UP0 ;  /* 0x000000080500728c */ /* 0x000fe40008706670 */
[----:B------:R-:W-:Y:S02]  /*4830*/  USHF.R.U32.HI UR4, URZ, UR23, UR4 ;  /* 0x00000017ff047299 */ /* 0x000fe40008011604 */
[----:B------:R-:W-:Y:S02]  /*4840*/  UIMAD.WIDE.U32 UR8, UR5, UR22, URZ ;  /* 0x00000016050872a5 */ /* 0x000fe4000f8e00ff */
[----:B------:R-:W-:Y:S04]  /*4850*/  USEL UR10, UR6, UR4, !UP4 ;  /* 0x00000004060a7287 */ /* 0x000fe8000e000000 */
[----:B------:R-:W-:Y:S01]  /*4860*/  UIADD3 UR11, UPT, UPT, -UR10, URZ, URZ ;  /* 0x000000ff0a0b7290 */ /* 0x000fe2000fffe1ff */
[----:B------:R-:W-:Y:S02]  /*4870*/  @!UP0 UMOV UR4, UR9 ;  /* 0x0000000900048c82 */ /* 0x000fe40008000000 */
[----:B------:R-:W-:Y:S02]  /*4880*/  @!UP0 USHF.R.U32.HI UR4, URZ, UR23, UR4 ;  /* 0x00000017ff048299 */ /* 0x000fe40008011604 */
[----:B------:R-:W-:Y:S02]  /*4890*/  UIMAD UR8, UR42, UR11, UR6 ;  /* 0x0000000b2a0872a4 */ /* 0x000fe4000f8e0206 */
[----:B------:R-:W-:Y:S04]  /*48a0*/  @!UP0 USEL UR4, UR5, UR4, !UP4 ;  /* 0x0000000405048287 */ /* 0x000fe8000e000000 */
[----:B------:R-:W-:Y:S02]  /*48b0*/  @!UP0 UIMAD UR8, UR7, UR8, UR4 ;  /* 0x00000008070882a4 */ /* 0x000fe4000f8e0204 */
[----:B------:R-:W-:Y:S02]  /*48c0*/  @!UP0 UIADD3 UR9, UPT, UPT, UR10, -UR4, URZ ;  /* 0x800000040a098290 */ /* 0x000fe4000fffe0ff */
[----:B------:R-:W-:Y:S02]  /*48d0*/  UIADD3 UR4, UPT, UPT, -UR5, URZ, URZ ;  /* 0x000000ff05047290 */ /* 0x000fe4000fffe1ff */
[----:B------:R-:W-:Y:S02]  /*48e0*/  UIADD3 UR7, UPT, UPT, -UR6, URZ, URZ ;  /* 0x000000ff06077290 */ /* 0x000fe4000fffe1ff */
[----:B------:R-:W-:Y:S02]  /*48f0*/  @!UP0 UIMAD UR6, UR9, UR42, UR5 ;  /* 0x0000002a090682a4 */ /* 0x000fe4000f8e0205 */
[----:B------:R-:W-:Y:S02]  /*4900*/  UIMAD UR14, UR15, UR4, UR14 ;  /* 0x000000040f0e72a4 */ /* 0x000fe4000f8e020e */
[----:B------:R-:W-:Y:S01]  /*4910*/  UIMAD UR13, UR50, UR7, UR13 ;  /* 0x00000007320d72a4 */ /* 0x000fe2000f8e020d */
[----:B------:R-:W-:Y:S02]  /*4920*/  @!UP0 UMOV UR5, UR8 ;  /* 0x0000000800058c82 */ /* 0x000fe40008000000 */
[----:B------:R-:W-:Y:S02]  /*4930*/  UIMAD UR14, UR5, UR15, UR14 ;  /* 0x0000000f050e72a4 */ /* 0x000fe4000f8e020e */
[----:B------:R-:W-:Y:S11]  /*4940*/  UIMAD UR13, UR6, UR50, UR13 ;  /* 0x00000032060d72a4 */ /* 0x000ff6000f8e020d */
[----:B------:R-:W-:Y:S01]  /*4950*/  @!UPT UIADD3 URZ, UPT, UPT, URZ, URZ, URZ ;  /* 0x000000fffffff290 */ /* 0x000fe2000fffe0ff */
.L_x_85:
[----:B------:R-:W3:Y:S01]  /*4960*/  @!UP2 LDCU.128 UR8, c[0x0][0xb10] ;  /* 0x00016200ff08a7ac */ /* 0x000ee20008000c00 */
[C---:B----4-:R-:W-:Y:S02]  /*4970*/  ISETP.NE.U32.AND P1, PT, R4.reuse, RZ, PT ;  /* 0x000000ff0400720c */ /* 0x050fe40003f25070 */
[----:B------:R-:W-:Y:S02]  /*4980*/  ISETP.NE.U32.AND P0, PT, R4, RZ, PT ;  /* 0x000000ff0400720c */ /* 0x000fe40003f05070 */
[C---:B------:R-:W-:Y:S02]  /*4990*/  ISETP.NE.AND.EX P1, PT, R5.reuse, RZ, PT, P1 ;  /* 0x000000ff0500720c */ /* 0x040fe40003f25310 */
[----:B------:R-:W-:Y:S01]  /*49a0*/  ISETP.NE.AND.EX P0, PT, R5, RZ, PT, P0 ;  /* 0x000000ff0500720c */ /* 0x000fe20003f05300 */
[----:B------:R-:W4:Y:S01]  /*49b0*/  @!UP2 LDCU UR5, c[0x0][0xb0c] ;  /* 0x00016180ff05a7ac */ /* 0x000f220008000800 */
[----:B------:R-:W-:Y:S01]  /*49c0*/  SHF.L.U32 R9, R15, 0x1f, RZ ;  /* 0x0000001f0f097819 */ /* 0x000fe200000006ff */
[----:B------:R-:W-:Y:S02]  /*49d0*/  USHF.L.U32 UR35, UR16, 0x7, URZ ;  /* 0x0000000710237899 */ /* 0x000fe400080006ff */
[----:B------:R-:W-:Y:S02]  /*49e0*/  USHF.L.U32 UR34, UR20, 0x8, URZ ;  /* 0x0000000814227899 */ /* 0x000fe400080006ff */
[----:B---3--:R-:W-:Y:S07]  /*49f0*/  UIMAD.WIDE.U32 UR6, UR14, UR8, URZ ;  /* 0x000000080e0672a5 */ /* 0x008fee000f8e00ff */
[----:B------:R-:W-:Y:S01]  /*4a00*/  @!UP2 UMOV UR4, UR7 ;  /* 0x000000070004ac82 */ /* 0x000fe20008000000 */
[----:B----4-:R-:W-:Y:S02]  /*4a10*/  @!UP2 UISETP.NE.AND UP0, UPT, UR5, 0x1, UPT ;  /* 0x000000010500a88c */ /* 0x010fe4000bf05270 */
[----:B------:R-:W-:Y:S02]  /*4a20*/  @!UP2 USHF.R.U32.HI UR4, URZ, UR9, UR4 ;  /* 0x00000009ff04a299 */ /* 0x000fe40008011604 */
[----:B------:R-:W-:Y:S02]  /*4a30*/  UIMAD.WIDE.U32 UR6, UR13, UR11, URZ ;  /* 0x0000000b0d0672a5 */ /* 0x000fe4000f8e00ff */
[----:B------:R-:W-:Y:S02]  /*4a40*/  @!UP2 USEL UR8, UR14, UR4, !UP0 ;  /* 0x000000040e08a287 */ /* 0x000fe4000c000000 */
[----:B------:R-:W-:Y:S03]  /*4a50*/  @!UP2 UISETP.NE.AND UP0, UPT, UR10, 0x1, UPT ;  /* 0x000000010a00a88c */ /* 0x000fe6000bf05270 */
[----:B------:R-:W-:Y:S02]  /*4a60*/  @!UP2 UMOV UR6, UR7 ;  /* 0x000000070006ac82 */ /* 0x000fe40008000000 */
[----:B------:R-:W3:Y:S02]  /*4a70*/  @!UP2 LDCU UR4, c[0x0][0xb20] ;  /* 0x00016400ff04a7ac */ /* 0x000ee40008000800 */
[----:B---3--:R-:W-:Y:S04]  /*4a80*/  @!UP2 USHF.R.U32.HI UR6, URZ, UR4, UR6 ;  /* 0x00000004ff06a299 */ /* 0x008fe80008011606 */
[----:B------:R-:W-:Y:S04]  /*4a90*/  @!UP2 USEL UR6, UR13, UR6, !UP0 ;  /* 0x000000060d06a287 */ /* 0x000fe8000c000000 */
[----:B------:R-:W-:Y:S02]  /*4aa0*/  @!UP2 UIADD3 UR4, UPT, UPT, -UR8, UR6, URZ ;  /* 0x000000060804a290 */ /* 0x000fe4000fffe1ff */
[----:B------:R-:W-:Y:S02]  /*4ab0*/  @!UP2 UIADD3 UR6, UPT, UPT, UR8, -UR6, URZ ;  /* 0x800000060806a290 */ /* 0x000fe4000fffe0ff */
[----:B------:R-:W-:Y:S02]  /*4ac0*/  @!UP2 UIMAD UR14, UR4, UR5, UR14 ;  /* 0x00000005040ea2a4 */ /* 0x000fe4000f8e020e */
[----:B------:R-:W-:Y:S01]  /*4ad0*/  @!UP2 UIMAD UR13, UR6, UR10, UR13 ;  /* 0x0000000a060da2a4 */ /* 0x000fe2000f8e020d */
[----:B------:R-:W-:Y:S11]  /*4ae0*/  BRA.U UP3, `(.L_x_86) ;  /* 0x0000000103107547 */ /* 0x000ff6000b800000 */
[----:B--2---:R-:W-:Y:S04]  /*4af0*/  MOV R0, UR41 ;  /* 0x0000002900007c02 */ /* 0x004fe80008000f00 */
[----:B------:R-:W-:Y:S04]  /*4b00*/  SHF.L.U32 R11, R0, 0x1f, RZ ;  /* 0x0000001f000b7819 */ /* 0x000fe800000006ff */
[----:B------:R-:W2:Y:S02]  /*4b10*/  SYNCS.PHASECHK.TRANS64.TRYWAIT P2, [UR21+0x88], R11 ;  /* 0x0000880bff0075a7 */ /* 0x000ea40008041115 */
[----:B--2---:R-:W-:Y:S05]  /*4b20*/  @!P2 BRA `(.L_x_87) ;  /* 0x00000078004ca947 */ /* 0x004fea0003800000 */
.L_x_86:
[----:B------:R-:W-:Y:S05]  /*4b30*/  @!P1 BRA `(.L_x_88) ;  /* 0x0000000000309947 */ /* 0x000fea0003800000 */
[----:B------:R-:W-:Y:S01]  /*4b40*/  ISETP.NE.U32.AND P1, PT, R2, RZ, PT ;  /* 0x000000ff0200720c */ /* 0x000fe20003f25070 */
[----:B------:R-:W3:Y:S01]  /*4b50*/  LDCU.64 UR4, c[0x0][0x358] ;  /* 0x00006b00ff0477ac */ /* 0x000ee20008000a00 */
[----:B------:R-:W-:Y:S02]  /*4b60*/  IMAD.MOV.U32 R158, RZ, RZ, 0x1 ;  /* 0x00000001ff9e7424 */ /* 0x000fe400078e00ff */
[----:B------:R-:W-:Y:S11]  /*4b70*/  ISETP.NE.AND.EX P1, PT, R3, RZ, PT, P1 ;  /* 0x000000ff0300720c */ /* 0x000ff60003f25310 */
[----:B------:R-:W-:Y:S02]  /*4b80*/  @!UPT UIADD3 URZ, UPT, UPT, URZ, URZ, URZ ;  /* 0x000000fffffff290 */ /* 0x000fe4000fffe0ff */
[----:B--2---:R-:W2:Y:S01]  /*4b90*/  @P1 LDC.64 R10, c[0x0][0x888] ;  /* 0x00022200ff0a1b82 */ /* 0x004ea20000000a00 */
[----:B------:R-:W-:Y:S04]  /*4ba0*/  @P1 IMAD R0, R4, UR36, RZ ;  /* 0x0000002404001c24 */ /* 0x000fe8000f8e02ff */
[----:B--2---:R-:W-:Y:S04]  /*4bb0*/  @P1 IMAD.WIDE R10, R0, 0x4, R10 ;  /* 0x00000004000a1825 */ /* 0x004fe800078e020a */
[----:B------:R-:W-:Y:S01]  /*4bc0*/  HFMA2 R0, -RZ, RZ, 0, 5.9604644775390625e-08 ;  /* 0x00000001ff007431 */ /* 0x000fe200000001ff */
[----:B---3-5:R3:W5:Y:S04]  /*4bd0*/  @P1 LDG.E R73, desc[UR4][R10.64] ;  /* 0x000000040a491981 */ /* 0x028768000c1e1900 */
[----:B------:R-:W-:Y:S01]  /*4be0*/  @!P1 PRMT R158, R0, 0x7610, R158 ;  /* 0x00007610009e9816 */ /* 0x000fe2000000009e */
[----:B---3--:R-:W4:Y:S06]  /*4bf0*/  @!P1 LDC R73, c[0x0][0x880] ;  /* 0x00022000ff499b82 */ /* 0x008f2c0000000800 */
.L_x_88:
[----:B----45:R-:W-:Y:S01]  /*4c00*/  @!P0 FSETP.EQ.AND P1, PT, R73, RZ, PT ;  /* 0x000000ff4900820b */ /* 0x030fe20003f22000 */
[----:B------:R-:W-:Y:S01]  /*4c10*/  @!UPT UIADD3 URZ, UPT, UPT, URZ, URZ, URZ ;  /* 0x000000fffffff290 */ /* 0x000fe2000fffe0ff */
[----:B------:R-:W-:Y:S11]  /*4c20*/  @!P0 BRA `(.L_x_89) ;  /* 0x0000000000188947 */ /* 0x000ff60003800000 */
[----:B------:R-:W-:Y:S02]  /*4c30*/  LOP3.LUT P0, RZ, R158, 0xff, RZ, 0xc0, !PT ;  /* 0x000000ff9eff7812 */ /* 0x000fe4000780c0ff */
[----:B------:R-:W-:Y:S04]  /*4c40*/  ISETP.NE.U32.AND P1, PT, R2, RZ, PT ;  /* 0x000000ff0200720c */ /* 0x000fe80003f25070 */
[----:B------:R-:W-:Y:S04]  /*4c50*/  ISETP.NE.AND.EX P1, PT, R3, RZ, PT, P1 ;  /* 0x000000ff0300720c */ /* 0x000fe80003f25310 */
[----:B------:R-:W-:Y:S03]  /*4c60*/  PLOP3.LUT P1, PT, P1, PT, PT, 0x8, 0x80 ;  /* 0x000000000080781c */ /* 0x000fe60000f2e170 */
[----:B------:R-:W-:Y:S11]  /*4c70*/  @P0 FSETP.EQ.AND P1, PT, R73, RZ, PT ;  /* 0x000000ff4900020b */ /* 0x000ff60003f22000 */
[----:B------:R-:W-:Y:S02]  /*4c80*/  @!UPT UIADD3 URZ, UPT, UPT, URZ, URZ, URZ ;  /* 0x000000fffffff290 */ /* 0x000fe4000fffe0ff */
.L_x_89:
[----:B------:R-:W3:Y:S01]  /*4c90*/  SYNCS.PHASECHK.TRANS64.TRYWAIT P2, [UR21+0x60], R9 ;  /* 0x00006009ff0075a7 */ /* 0x000ee20008041115 */
[----:B------:R-:W-:Y:S04]  /*4ca0*/  ELECT P0, URZ, PT ;  /* 0x0000000000ff782f */ /* 0x000fe80003800000 */
[----:B------:R-:W-:Y:S11]  /*4cb0*/  PLOP3.LUT P1, PT, P1, P0, PT, 0xf2, 0x2f ;  /* 0x00000000002f781c */ /* 0x000ff60000f21e72 */
[----:B------:R-:W-:Y:S02]  /*4cc0*/  @!UPT UIADD3 URZ, UPT, UPT, URZ, URZ, URZ ;  /* 0x000000fffffff290 */ /* 0x000fe4000fffe0ff */
[----:B------:R-:W-:Y:S05]  /*4cd0*/  @!P1 IADD3 R8, P0, PT, R16, 0x580, RZ ;  /* 0x0000058010089810 */ /* 0x000fea0007f1e0ff */
[----:B------:R-:W-:Y:S01]  /*4ce0*/  @!P1 IMAD.X R6, RZ, RZ, R17, P0 ;  /* 0x000000ffff069224 */ /* 0x000fe200000e0611 */
[----:B---3--:R-:W-:Y:S07]  /*4cf0*/  @!P2 BRA `(.L_x_90) ;  /* 0x0000007400f0a947 */ /* 0x008fee0003800000 */
.L_x_173:
[----:B------:R-:W-:Y:S01]  /*4d00*/  @!P1 R2UR UR5, R8 ;  /* 0x00000000080592ca */ /* 0x000fe200000e0000 */
[----:B------:R-:W-:Y:S01]  /*4d10*/  VOTEU.ALL UP0, P1 ;  /* 0x0000000000ff7886 */ /* 0x000fe20000800000 */
[----:B------:R-:W-:Y:S01]  /*4d20*/  @!P1 R2UR UR4, R6 ;  /* 0x00000000060492ca */ /* 0x000fe200000e0000 */
[----:B--2---:R-:W-:Y:S01]  /*4d30*/  @!P1 IMAD.MOV.U32 R0, RZ, RZ, 0x2000 ;  /* 0x00002000ff009424 */ /* 0x004fe200078e00ff */
[----:B------:R-:W-:Y:S01]  /*4d40*/  UMOV UR8, 0x0 ;  /* 0x0000000000087882 */ /* 0x000fe20000000000 */
[----:B------:R-:W-:Y:S01]  /*4d50*/  UMOV UR9, 0x10000000 ;  /* 0x1000000000097882 */ /* 0x000fe20000000000 */
[----:B------:R-:W-:Y:S01]  /*4d60*/  @!UP0 UIADD3 UR32, UPT, UPT, UR21, 0x200, URZ ;  /* 0x0000020015208890 */ /* 0x000fe2000fffe0ff */
[----:B------:R-:W-:Y:S01]  /*4d70*/  @!P1 IADD3 R8, P0, PT, R16, 0x580, RZ ;  /* 0x0000058010089810 */ /* 0x000fe20007f1e0ff */
[----:B------:R-:W-:Y:S01]  /*4d80*/  VOTEU.ALL UP0, P1 ;  /* 0x0000000000ff7886 */ /* 0x000fe20000800000 */
[----:B------:R-:W-:Y:S03]  /*4d90*/  UPRMT UR6, UR45, 0x654, UR33 ;  /* 0x000006542d067896 */ /* 0x000fe60008000021 */
[----:B------:R-:W-:Y:S02]  /*4da0*/  @!P1 IMAD.X R6, RZ, RZ, R17, P0 ;  /* 0x000000ffff069224 */ /* 0x000fe400000e0611 */
[----:B------:R-:W-:Y:S02]  /*4db0*/  IMAD.U32 R10, RZ, RZ, UR5 ;  /* 0x00000005ff0a7e24 */ /* 0x000fe4000f8e00ff */
[----:B------:R-:W-:Y:S03]  /*4dc0*/  IMAD.U32 R11, RZ, RZ, UR4 ;  /* 0x00000004ff0b7e24 */ /* 0x000fe6000f8e00ff */
[----:B------:R-:W-:Y:S02]  /*4dd0*/  @!P1 R2UR UR4, R10 ;  /* 0x000000000a0492ca */ /* 0x000fe400000e0000 */
[----:B------:R-:W-:Y:S11]  /*4de0*/  @!P1 R2UR UR5, R11 ;  /* 0x000000000b0592ca */ /* 0x000ff600000e0000 */
[----:B------:R-:W-:Y:S02]  /*4df0*/  @!UPT UIADD3 URZ, UPT, UPT, URZ, URZ, URZ ;  /* 0x000000fffffff290 */ /* 0x000fe4000fffe0ff */
[----:B------:R2:W-:Y:S01]  /*4e00*/  @!UP0 UTMALDG.3D [UR32], [UR4], desc[UR8] ;  /* 0x00000820040085b4 */ /* 0x0005e20008011000 */
[----:B------:R2:W-:Y:S01]  /*4e10*/  @!P1 SYNCS.ARRIVE.TRANS64.RED.A0TR RZ, [UR21+0x40], R0 ;  /* 0x00004000ffff99a7 */ /* 0x0005e20008300415 */
[----:B------:R-:W-:Y:S01]  /*4e20*/  SYNCS.ARRIVE.TRANS64.RED.A1T0 RZ, [UR6], RZ ;  /* 0x000000ffffff79a7 */ /* 0x000fe20008100406 */
[----:B------:R-:W3:Y:S02]  /*4e30*/  SYNCS.PHASECHK.TRANS64.TRYWAIT P2, [UR21+0x68], R9 ;  /* 0x00006809ff0075a7 */ /* 0x000ee40008041115 */
[----:B--23--:R-:W-:Y:S05]  /*4e40*/  @!P2 BRA `(.L_x_91) ;  /* 0x0000007400b4a947 */ /* 0x00cfea0003800000 */
.L_x_175:
        /* <DEDUP_REMOVED lines=8> */
[----:B------:R-:W-:Y:S01]  /*4ed0*/  @!UP0 UIADD3 UR24, UPT, UPT, UR21, 0x2200, URZ ;  /* 0x0000220015188890 */ /* 0x000fe2000fffe0ff */
[----:B------:R-:W-:Y:S01]  /*4ee0*/  VOTEU.ALL UP0, P1 ;  /* 0x0000000000ff7886 */ /* 0x000fe20000800000 */
[----:B------:R-:W-:Y:S01]  /*4ef0*/  UMOV UR27, UR35 ;  /* 0x00000023001b7c82 */ /* 0x000fe20008000000 */
[----:B------:R-:W-:Y:S02]  /*4f00*/  UMOV UR28, UR36 ;  /* 0x00000024001c7c82 */ /* 0x000fe40008000000 */
[----:B------:R-:W-:Y:S01]  /*4f10*/  IMAD.U32 R10, RZ, RZ, UR5 ;  /* 0x00000005ff0a7e24 */ /* 0x000fe2000f8e00ff */
[----:B------:R-:W-:Y:S01]  /*4f20*/  UPRMT UR6, UR45, 0x654, UR25 ;  /* 0x000006542d067896 */ /* 0x000fe20008000019 */
[----:B------:R-:W-:Y:S02]  /*4f30*/  IMAD.U32 R11, RZ, RZ, UR4 ;  /* 0x00000004ff0b7e24 */ /* 0x000fe4000f8e00ff */
[----:B------:R-:W-:Y:S01]  /*4f40*/  @!P1 IMAD.X R6, RZ, RZ, R17, P0 ;  /* 0x000000ffff069224 */ /* 0x000fe200000e0611 */
        /* <DEDUP_REMOVED lines=8> */
.L_x_177:
[----:B------:R-:W-:Y:S01]  /*4fd0*/  @!P1 R2UR UR5, R8 ;  /* 0x00000000080592ca */ /* 0x000fe200000e0000 */
[----:B------:R-:W-:Y:S01]  /*4fe0*/  VOTEU.ALL UP0, P1 ;  /* 0x0000000000ff7886 */ /* 0x000fe20000800000 */
[----:B------:R-:W-:Y:S01]  /*4ff0*/  @!P1 R2UR UR4, R6 ;  /* 0x00000000060492ca */ /* 0x000fe200000e0000 */
[----:B--2---:R-:W-:Y:S01]  /*5000*/  @!P1 IMAD.MOV.U32 R0, RZ, RZ, 0x2000 ;  /* 0x00002000ff009424 */ /* 0x004fe200078e00ff */
[----:B------:R-:W-:Y:S01]  /*5010*/  UMOV UR8, 0x0 ;  /* 0x0000000000087882 */ /* 0x000fe20000000000 */
[----:B------:R-:W-:Y:S01]  /*5020*/  UMOV UR9, 0x10000000 ;  /* 0x1000000000097882 */ /* 0x000fe20000000000 */
[----:B------:R-:W-:Y:S01]  /*5030*/  @!UP0 UIADD3 UR18, UPT, UPT, UR34, 0x80, URZ ;  /* 0x0000008022128890 */ /* 0x000fe2000fffe0ff */
[----:B------:R-:W-:Y:S01]  /*5040*/  VIADD R14, R14, 0x1 ;  /* 0x000000010e0e7836 */ /* 0x000fe20000000000 */
[----:B------:R-:W-:Y:S01]  /*5050*/  @!UP0 UIADD3 UR16, UPT, UPT, UR21, 0x4200, URZ ;  /* 0x0000420015108890 */ /* 0x000fe2000fffe0ff */
[----:B------:R-:W-:Y:S01]  /*5060*/  VOTEU.ALL UP0, P1 ;  /* 0x0000000000ff7886 */ /* 0x000fe20000800000 */
[----:B------:R-:W-:Y:S01]  /*5070*/  UMOV UR19, UR35 ;  /* 0x0000002300137c82 */ /* 0x000fe20008000000 */
[----:B------:R-:W-:Y:S02]  /*5080*/  UMOV UR20, UR36 ;  /* 0x0000002400147c82 */ /* 0x000fe40008000000 */
[----:B------:R-:W-:Y:S01]  /*5090*/  IMAD.U32 R10, RZ, RZ, UR5 ;  /* 0x00000005ff0a7e24 */ /* 0x000fe2000f8e00ff */
[----:B------:R-:W-:Y:S01]  /*50a0*/  UPRMT UR6, UR45, 0x654, UR17 ;  /* 0x000006542d067896 */ /* 0x000fe20008000011 */
        /* <DEDUP_REMOVED lines=9> */
.L_x_179:
[----:B------:R-:W-:Y:S01]  /*5140*/  @!P1 IADD3 R6, P0, PT, R16, 0x580, RZ ;  /* 0x0000058010069810 */ /* 0x000fe20007f1e0ff */
[----:B------:R-:W-:Y:S01]  /*5150*/  VOTEU.ALL UP0, P1 ;  /* 0x0000000000ff7886 */ /* 0x000fe20000800000 */
[----:B------:R-:W-:Y:S01]  /*5160*/  UMOV UR6, 0x0 ;  /* 0x0000000000067882 */ /* 0x000fe20000000000 */
[----:B------:R-:W-:Y:S01]  /*5170*/  UMOV UR7, 0x10000000 ;  /* 0x1000000000077882 */ /* 0x000fe20000000000 */
[----:B------:R-:W-:Y:S01]  /*5180*/  @!P1 R2UR UR5, R6 ;  /* 0x00000000060592ca */ /* 0x000fe200000e0000 */
[----:B--2---:R-:W-:Y:S01]  /*5190*/  @!P1 IMAD.X R0, RZ, RZ, R17, P0 ;  /* 0x000000ffff009224 */ /* 0x004fe200000e0611 */
[----:B------:R-:W-:Y:S01]  /*51a0*/  @!UP0 UIADD3 UR10, UPT, UPT, UR34, 0xc0, URZ ;  /* 0x000000c0220a8890 */ /* 0x000fe2000fffe0ff */
[----:B------:R-:W-:Y:S01]  /*51b0*/  R2UR UR18, R160 ;  /* 0x00000000a01272ca */ /* 0x000fe200000e0000 */
[----:B------:R-:W-:Y:S01]  /*51c0*/  @!UP0 UIADD3 UR8, UPT, UPT, UR21, 0x6200, URZ ;  /* 0x0000620015088890 */ /* 0x000fe2000fffe0ff */
[----:B------:R-:W-:Y:S01]  /*51d0*/  R2UR UR16, R161 ;  /* 0x00000000a11072ca */ /* 0x000fe200000e0000 */
[----:B------:R-:W-:Y:S01]  /*51e0*/  @!UP0 UIADD3 UR9, UPT, UPT, UR21, 0x58, URZ ;  /* 0x0000005815098890 */ /* 0x000fe2000fffe0ff */
[----:B------:R-:W-:Y:S01]  /*51f0*/  @!P1 R2UR UR4, R0 ;  /* 0x00000000000492ca */ /* 0x000fe200000e0000 */
[----:B------:R-:W-:Y:S01]  /*5200*/  VOTEU.ALL UP0, P1 ;  /* 0x0000000000ff7886 */ /* 0x000fe20000800000 */
[----:B------:R-:W-:Y:S01]  /*5210*/  UMOV UR11, UR35 ;  /* 0x00000023000b7c82 */ /* 0x000fe20008000000 */
[----:B------:R-:W-:Y:S01]  /*5220*/  UMOV UR12, UR36 ;  /* 0x00000024000c7c82 */ /* 0x000fe20008000000 */
[C---:B------:R-:W-:Y:S01]  /*5230*/  ISETP.NE.AND P0, PT, R14.reuse, 0x2, PT ;  /* 0x000000020e00780c */ /* 0x040fe20003f05270 */
[----:B------:R-:W-:Y:S01]  /*5240*/  UPLOP3.LUT UP3, UPT, UPT, UPT, UPT, 0x80, 0x8 ;  /* 0x000000000008789c */ /* 0x000fe20003f6f070 */
[----:B------:R-:W-:Y:S01]  /*5250*/  IMAD.U32 R8, RZ, RZ, UR5 ;  /* 0x00000005ff087e24 */ /* 0x000fe2000f8e00ff */
[----:B------:R-:W-:Y:S01]  /*5260*/  LOP3.LUT R15, R15, 0x1, RZ, 0x3c, !PT ;  /* 0x000000010f0f7812 */ /* 0x000fe200078e3cff */
[----:B------:R-:W-:Y:S01]  /*5270*/  UMOV UR36, UR29 ;  /* 0x0000001d00247c82 */ /* 0x000fe20008000000 */
[----:B------:R-:W-:Y:S01]  /*5280*/  SEL R0, RZ, 0x1, P0 ;  /* 0x00000001ff007807 */ /* 0x000fe20000000000 */
[----:B------:R-:W-:Y:S01]  /*5290*/  UIADD3 UR20, UPT, UPT, UR13, UR18, URZ ;  /* 0x000000120d147290 */ /* 0x000fe2000fffe0ff */
[----:B------:R-:W-:Y:S01]  /*52a0*/  SEL R14, R14, RZ, P0 ;  /* 0x000000ff0e0e7207 */ /* 0x000fe20000000000 */
[----:B------:R-:W-:Y:S01]  /*52b0*/  UIADD3 UR16, UPT, UPT, UR14, UR16, URZ ;  /* 0x000000100e107290 */ /* 0x000fe2000fffe0ff */
[----:B------:R-:W-:Y:S01]  /*52c0*/  IMAD.U32 R9, RZ, RZ, UR4 ;  /* 0x00000004ff097e24 */ /* 0x000fe2000f8e00ff */
[----:B------:R-:W-:Y:S02]  /*52d0*/  @!P1 R2UR UR4, R8 ;  /* 0x00000000080492ca */ /* 0x000fe400000e0000 */
[----:B------:R-:W-:Y:S02]  /*52e0*/  LOP3.LUT R13, R13, R0, RZ, 0x3c, !PT ;  /* 0x000000000d0d7212 */ /* 0x000fe400078e3cff */
[----:B------:R-:W-:Y:S11]  /*52f0*/  @!P1 R2UR UR5, R9 ;  /* 0x00000000090592ca */ /* 0x000ff600000e0000 */
[----:B------:R-:W-:Y:S02]  /*5300*/  @!UPT UIADD3 URZ, UPT, UPT, URZ, URZ, URZ ;  /* 0x000000fffffff290 */ /* 0x000fe4000fffe0ff */
[----:B------:R2:W-:Y:S01]  /*5310*/  @!UP0 UTMALDG.3D [UR8], [UR4], desc[UR6] ;  /* 0x00000608040085b4 */ /* 0x0005e20008011000 */
[----:B------:R2:W-:Y:S01]  /*5320*/  @!P1 SYNCS.ARRIVE.TRANS64.RED.A0TR RZ, [UR21+0x58], R7 ;  /* 0x00005807ffff99a7 */ /* 0x0005e20008300415 */
[----:B------:R-:W-:Y:S01]  /*5330*/  SYNCS.ARRIVE.TRANS64.RED.A1T0 RZ, [UR37], RZ ;  /* 0x000000ffffff79a7 */ /* 0x000fe20008100425 */
[----:B------:R-:W-:Y:S05]  /*5340*/  BRA.U UP1, `(.L_x_94) ;  /* 0xfffffff101647547 */ /* 0x000fea000b83ffff */
[----:B------:R-:W-:-:S04]  /*5350*/  SHF.L.U32 R3, R15, 0x1f, RZ ;  /* 0x0000001f0f037819 */ /* 0x000fc800000006ff */
[----:B------:R-:W3:Y:S02]  /*5360*/  SYNCS.PHASECHK.TRANS64.TRYWAIT P0, [UR21+0x60], R3 ;  /* 0x00006003ff0075a7 */ /* 0x000ee40008001115 */
[----:B---3--:R-:W-:Y:S05]  /*5370*/  @!P0 BRA `(.L_x_95) ;  /* 0x0000007000b08947 */ /* 0x008fea0003800000 */
.L_x_181:
[----:B------:R-:W4:Y:S02]  /*5380*/  SYNCS.PHASECHK.TRANS64.TRYWAIT P0, [UR21+0x68], R3 ;  /* 0x00006803ff0075a7 */ /* 0x000f240008001115 */
[----:B----4-:R-:W-:Y:S05]  /*5390*/  @!P0 BRA `(.L_x_96) ;  /* 0x0000007000c08947 */ /* 0x010fea0003800000 */
.L_x_183:
[----:B------:R-:W4:Y:S02]  /*53a0*/  SYNCS.PHASECHK.TRANS64.TRYWAIT P0, [UR21+0x70], R3 ;  /* 0x00007003ff0075a7 */ /* 0x000f240008001115 */
[----:B----4-:R-:W-:Y:S05]  /*53b0*/  @!P0 BRA `(.L_x_97) ;  /* 0x0000007000d08947 */ /* 0x010fea0003800000 */
.L_x_185:
[----:B---3--:R-:W-:-:S07]  /*53c0*/  MOV R0, UR21 ;  /* 0x0000001500007c02 */ /* 0x008fce0008000f00 */
.L_x_98:
[----:B---3--:R-:W-:-:S04]  /*53d0*/  SHF.L.U32 R3, R15, 0x1f, RZ ;  /* 0x0000001f0f037819 */ /* 0x008fc800000006ff */
[----:B------:R3:W4:Y:S03]  /*53e0*/  SYNCS.PHASECHK.TRANS64.TRYWAIT P0, [R0+URZ+0x78], R3 ;  /* 0x00007803000075a7 */ /* 0x00072600080011ff */
[----:B----4-:R-:W-:Y:S05]  /*53f0*/  @!P0 NANOSLEEP.SYNCS 0x989680 ;  /* 0x009896800000895d */ /* 0x010fea0003900000 */
[----:B------:R-:W4:Y:S02]  /*5400*/  @!P0 SYNCS.PHASECHK.TRANS64 P0, [R0+URZ+0x78], R3 ;  /* 0x00007803000085a7 */ /* 0x000f2400080010ff */
[----:B-12-4-:R-:W-:Y:S05]  /*5410*/  @P0 EXIT ;  /* 0x000000000000094d */ /* 0x016fea0003800000 */
[----:B------:R-:W-:Y:S05]  /*5420*/  BRA `(.L_x_98) ;  /* 0xfffffffc00e87947 */ /* 0x000fea000383ffff */
.L_x_83:
[----:B------:R-:W-:-:S06]  /*5430*/  UISETP.GE.AND UP0, UPT, UR17, 0x4, UPT ;  /* 0x000000041100788c */ /* 0x000fcc000bf06270 */
[----:B------:R-:W-:-:S13]  /*5440*/  PLOP3.LUT P0, PT, PT, PT, UP0, 0x80, 0x8 ;  /* 0x000000000008781c */ /* 0x000fda0003f0f008 */
[----:B------:R-:W-:Y:S05]  /*5450*/  @!P0 EXIT ;  /* 0x000000000000894d */ /* 0x000fea0003800000 */
[----:B------:R-:W-:Y:S01]  /*5460*/  BAR.SYNC.DEFER_BLOCKING 0x6, 0xa0 ;  /* 0x0182800000007b1d */ /* 0x000fe20000010000 */
[C---:B------:R-:W-:Y:S01]  /*5470*/  IMAD.SHL.U32 R4, R172.reuse, 0x40, RZ ;  /* 0x00000040ac047824 */ /* 0x040fe200078e00ff */
[C---:B------:R-:W-:Y:S01]  /*5480*/  LOP3.LUT R176, R172.reuse, 0x60, RZ, 0xc0, !PT ;  /* 0x00000060acb07812 */ /* 0x040fe200078ec0ff */
[C---:B------:R-:W-:Y:S01]  /*5490*/  IMAD.SHL.U32 R137, R172.reuse, 0x8, RZ ;  /* 0x00000008ac897824 */ /* 0x040fe200078e00ff */
[C---:B------:R-:W-:Y:S01]  /*54a0*/  LOP3.LUT R174, R172.reuse, 0x2, RZ, 0xc0, !PT ;  /* 0x00000002acae7812 */ /* 0x040fe200078ec0ff */
[----:B------:R-:W-:Y:S01]  /*54b0*/  IMAD.U32 R69, R172, 0x10000, RZ ;  /* 0x00010000ac457824 */ /* 0x000fe200078e00ff */
[----:B------:R-:W-:Y:S02]  /*54c0*/  UMOV UR44, 0x400 ;  /* 0x00000400002c7882 */ /* 0x000fe40000000000 */
[----:B------:R-:W1:Y:S01]  /*54d0*/  LDC.64 R156, c[0x0][0x8b0] ;  /* 0x00022c00ff9c7b82 */ /* 0x000e620000000a00 */
[----:B------:R-:W-:Y:S01]  /*54e0*/  ULEA UR44, UR45, UR44, 0x18 ;  /* 0x0000002c2d2c7291 */ /* 0x000fe2000f8ec0ff */
[----:B------:R-:W-:Y:S01]  /*54f0*/  LOP3.LUT R6, R4, 0x180, RZ, 0xc0, !PT ;  /* 0x0000018004067812 */ /* 0x000fe200078ec0ff */
[----:B------:R-:W-:Y:S01]  /*5500*/  HFMA2 R164, -RZ, RZ, 0, 0 ;  /* 0x00000000ffa47431 */ /* 0x000fe200000001ff */
[----:B------:R-:W-:Y:S01]  /*5510*/  LOP3.LUT R172, R172, 0x4, RZ, 0xc0, !PT ;  /* 0x00000004acac7812 */ /* 0x000fe200078ec0ff */
[----:B------:R-:W-:Y:S01]  /*5520*/  UIADD3 UR4, UPT, UPT, UR44, 0x8200, URZ ;  /* 0x000082002c047890 */ /* 0x000fe2000fffe0ff */
[----:B------:R-:W-:Y:S01]  /*5530*/  LOP3.LUT R137, R6, 0x30, R137, 0xf8, !PT ;  /* 0x0000003006897812 */ /* 0x000fe200078ef889 */
[----:B------:R-:W-:Y:S01]  /*5540*/  UIADD3 UR5, UPT, UPT, UR44, 0x200, URZ ;  /* 0x000002002c057890 */ /* 0x000fe2000fffe0ff */
[----:B------:R-:W2:Y:S01]  /*5550*/  LDC.64 R138, c[0x0][0x8a8] ;  /* 0x00022a00ff8a7b82 */ /* 0x000ea20000000a00 */
[----:B------:R-:W-:Y:S01]  /*5560*/  LOP3.LUT R69, R69, 0x600000, RZ, 0xc0, !PT ;  /* 0x0060000045457812 */ /* 0x000fe200078ec0ff */
[----:B------:R-:W-:Y:S01]  /*5570*/  IMAD.MOV.U32 R68, RZ, RZ, RZ ;  /* 0x000000ffff447224 */ /* 0x000fe200078e00ff */
[----:B------:R-:W-:Y:S01]  /*5580*/  LOP3.LUT R137, R137, 0x1e40, R4, 0xf8, !PT ;  /* 0x00001e4089897812 */ /* 0x000fe200078ef804 */
[----:B------:R-:W-:Y:S01]  /*5590*/  IMAD.MOV.U32 R170, RZ, RZ, RZ ;  /* 0x000000ffffaa7224 */ /* 0x000fe200078e00ff */
[----:B------:R-:W-:Y:S01]  /*55a0*/  CS2R R168, SRZ ;  /* 0x0000000000a87805 */ /* 0x000fe2000001ff00 */
[----:B------:R-:W-:Y:S01]  /*55b0*/  IMAD.MOV.U32 R167, RZ, RZ, RZ ;  /* 0x000000ffffa77224 */ /* 0x000fe200078e00ff */
[----:B------:R-:W-:Y:S01]  /*55c0*/  IADD3 R171, PT, PT, -R172, 0x2, RZ ;  /* 0x00000002acab7810 */ /* 0x000fe20007ffe1ff */
[----:B------:R-:W-:Y:S01]  /*55d0*/  VIADD R173, R137, UR44 ;  /* 0x0000002c89ad7c36 */ /* 0x000fe20008000000 */
[----:B------:R-:W3:Y:S01]  /*55e0*/  LDS R0, [UR44+0x120] ;  /* 0x0001202cff007984 */ /* 0x000ee20008000800 */
[----:B------:R-:W-:Y:S01]  /*55f0*/  IADD3 R166, PT, PT, -R174, RZ, RZ ;  /* 0x000000ffaea67210 */ /* 0x000fe20007ffe1ff */
[----:B------:R-:W-:Y:S01]  /*5600*/  IMAD.U32 R177, RZ, RZ, UR5 ;  /* 0x00000005ffb17e24 */ /* 0x000fe2000f8e00ff */
[----:B------:R-:W-:Y:S01]  /*5610*/  MOV R175, UR4 ;  /* 0x0000000400af7c02 */ /* 0x000fe20008000f00 */
[----:B------:R-:W-:Y:S01]  /*5620*/  IMAD.MOV R165, RZ, RZ, -R172 ;  /* 0x000000ffffa57224 */ /* 0x000fe200078e0aac */
[----:B------:R-:W4:Y:S01]  /*5630*/  LDCU UR58, c[0x0][0x370] ;  /* 0x00006e00ff3a77ac */ /* 0x000f220008000800 */
[----:B------:R-:W-:Y:S01]  /*5640*/  VIADD R173, R173, 0x200 ;  /* 0x00000200adad7836 */ /* 0x000fe20000000000 */
[----:B------:R-:W1:Y:S01]  /*5650*/  LDCU.64 UR62, c[0x0][0x348] ;  /* 0x00006900ff3e77ac */ /* 0x000e620008000a00 */
[----:B------:R-:W1:Y:S01]  /*5660*/  LDCU UR43, c[0x0][0xb0c] ;  /* 0x00016180ff2b77ac */ /* 0x000e620008000800 */
[----:B------:R-:W1:Y:S01]  /*5670*/  LDCU UR39, c[0x0][0xb30] ;  /* 0x00016600ff2777ac */ /* 0x000e620008000800 */
[----:B------:R-:W1:Y:S01]  /*5680*/  LDCU.64 UR56, c[0x0][0x888] ;  /* 0x00011100ff3877ac */ /* 0x000e620008000a00 */
[----:B------:R-:W1:Y:S01]  /*5690*/  LDCU.64 UR40, c[0x0][0xb28] ;  /* 0x00016500ff2877ac */ /* 0x000e620008000a00 */
[----:B------:R-:W1:Y:S01]  /*56a0*/  LDCU.64 UR60, c[0x0][0x890] ;  /* 0x00011200ff3c77ac */ /* 0x000e620008000a00 */
[----:B------:R-:W1:Y:S01]  /*56b0*/  LDCU.128 UR52, c[0x0][0xb10] ;  /* 0x00016200ff3477ac */ /* 0x000e620008000c00 */
[----:B------:R-:W1:Y:S02]  /*56c0*/  LDCU UR47, c[0x0][0x374] ;  /* 0x00006e80ff2f77ac */ /* 0x000e640008000800 */
[----:B-1234-:R-:W-:-:S07]  /*56d0*/  IADD3 R69, PT, PT, R0, R69, RZ ;  /* 0x0000004500457210 */ /* 0x01efce0007ffe0ff */
.L_x_143:
[C---:B------:R-:W-:Y:S02]  /*56e0*/  LEA R3, R164.reuse, UR44, 0x3 ;  /* 0x0000002ca4037c11 */ /* 0x040fe4000f8e18ff */
[----:B------:R-:W-:Y:S02]  /*56f0*/  SHF.L.U32 R0, R169, 0x1f, RZ ;  /* 0x0000001fa9007819 */ /* 0x000fe400000006ff */
[----:B------:R-:W-:Y:S02]  /*5700*/  LEA R5, R164, UR44, 0x4 ;  /* 0x0000002ca4057c11 */ /* 0x000fe4000f8e20ff */
[----:B-1----:R-:W1:Y:S02]  /*5710*/  SYNCS.PHASECHK.TRANS64.TRYWAIT P0, [R3+URZ+0x90], R0 ;  /* 0x00009000030075a7 */ /* 0x002e6400080011ff */
[----:B-1----:R-:W-:Y:S05]  /*5720*/  @!P0 BRA `(.L_x_99) ;  /* 0x00000070000c8947 */ /* 0x002fea0003800000 */
.L_x_186:
        /* <DEDUP_REMOVED lines=11> */
[----:B------:R-:W-:Y:S01]  /*57e0*/  PLOP3.LUT P0, PT, PT, PT, UP1, 0x80, 0x8 ;  /* 0x000000000008781c */ /* 0x000fe20003f0f018 */
[----:B------:R-:W-:Y:S11]  /*57f0*/  UP2UR UR46, UPR, URZ, 0x2 ;  /* 0x00000002ff2e7883 */ /* 0x000ff60008000000 */
[----:B------:R-:W-:Y:S01]  /*5800*/  @!UPT UIADD3 URZ, UPT, UPT, URZ, URZ, URZ ;  /* 0x000000fffffff290 */ /* 0x000fe2000fffe0ff */
[----:B-1----:R-:W-:Y:S02]  /*5810*/  @P0 SHF.R.U32.HI R0, RZ, 0x10, R5 ;  /* 0x00000010ff000819 */ /* 0x002fe40000011605 */
        /* <DEDUP_REMOVED lines=12> */
[----:B------:R-:W2:Y:S01]  /*58e0*/  LDCU UR12, c[0x0][0xb20] ;  /* 0x00016400ff0c77ac */ /* 0x000ea20008000800 */
[----:B------:R-:W-:Y:S02]  /*58f0*/  UIMAD.WIDE.U32 UR4, UR47, UR55, URZ ;  /* 0x000000372f0472a5 */ /* 0x000fe4000f8e00ff */
[----:B------:R-:W-:Y:S02]  /*5900*/  UIMAD.WIDE.U32 UR6, UR58, UR52, URZ ;  /* 0x000000343a0672a5 */ /* 0x000fe4000f8e00ff */
[----:B------:R-:W-:Y:S02]  /*5910*/  UISETP.NE.AND UP0, UPT, UR54, 0x1, UPT ;  /* 0x000000013600788c */ /* 0x000fe4000bf05270 */
[----:B------:R-:W-:Y:S02]  /*5920*/  UIMAD.WIDE.U32 UR8, UR37, UR55, URZ ;  /* 0x00000037250872a5 */ /* 0x000fe4000f8e00ff */
[----:B------:R-:W-:Y:S02]  /*5930*/  UIMAD.WIDE.U32 UR10, UR38, UR52, URZ ;  /* 0x00000034260a72a5 */ /* 0x000fe4000f8e00ff */
[----:B------:R-:W-:Y:S02]  /*5940*/  UISETP.NE.AND UP1, UPT, UR43, 0x1, UPT ;  /* 0x000000012b00788c */ /* 0x000fe4000bf25270 */
[----:B------:R-:W-:Y:S01]  /*5950*/  UISETP.NE.AND UP2, UPT, UR42, 0x1, UPT ;  /* 0x000000012a00788c */ /* 0x000fe2000bf45270 */
[----:B------:R-:W-:Y:S02]  /*5960*/  UMOV UR4, UR5 ;  /* 0x0000000500047c82 */ /* 0x000fe40008000000 */
[----:B--2---:R-:W-:Y:S03]  /*5970*/  USHF.R.U32.HI UR5, URZ, UR12, UR4 ;  /* 0x0000000cff057299 */ /* 0x004fe60008011604 */
[----:B------:R-:W-:Y:S02]  /*5980*/  UMOV UR4, UR7 ;  /* 0x0000000700047c82 */ /* 0x000fe40008000000 */
[----:B------:R-:W-:Y:S02]  /*5990*/  USHF.R.U32.HI UR7, URZ, UR53, UR4 ;  /* 0x00000035ff077299 */ /* 0x000fe40008011604 */
[----:B------:R-:W-:Y:S02]  /*59a0*/  USEL UR4, UR47, UR5, !UP0 ;  /* 0x000000052f047287 */ /* 0x000fe4000c000000 */
[----:B------:R-:W-:Y:S01]  /*59b0*/  USEL UR7, UR58, UR7, !UP1 ;  /* 0x000000073a077287 */ /* 0x000fe2000c800000 */
[----:B------:R-:W-:Y:S01]  /*59c0*/  UMOV UR5, UR9 ;  /* 0x0000000900057c82 */ /* 0x000fe20008000000 */
[----:B------:R-:W-:Y:S02]  /*59d0*/  UIMAD.WIDE.U32 UR8, UR4, UR40, URZ ;  /* 0x00000028040872a5 */ /* 0x000fe4000f8e00ff */
[----:B------:R-:W-:Y:S03]  /*59e0*/  USHF.R.U32.HI UR6, URZ, UR12, UR5 ;  /* 0x0000000cff067299 */ /* 0x000fe60008011605 */
[----:B------:R-:W-:Y:S01]  /*59f0*/  UMOV UR5, UR11 ;  /* 0x0000000b00057c82 */ /* 0x000fe20008000000 */
[----:B------:R-:W-:Y:S02]  /*5a00*/  UIMAD.WIDE.U32 UR10, UR7, UR40, URZ ;  /* 0x00000028070a72a5 */ /* 0x000fe4000f8e00ff */
[----:B------:R-:W-:Y:S02]  /*5a10*/  USHF.R.U32.HI UR12, URZ, UR53, UR5 ;  /* 0x00000035ff0c7299 */ /* 0x000fe40008011605 */
[----:B------:R-:W-:Y:S01]  /*5a20*/  USEL UR6, UR37, UR6, !UP0 ;  /* 0x0000000625067287 */ /* 0x000fe2000c000000 */
[----:B------:R-:W-:Y:S02]  /*5a30*/  UMOV UR5, UR9 ;  /* 0x0000000900057c82 */ /* 0x000fe40008000000 */
[----:B------:R-:W-:Y:S01]  /*5a40*/  UMOV UR10, UR11 ;  /* 0x0000000b000a7c82 */ /* 0x000fe20008000000 */
[----:B------:R-:W-:Y:S02]  /*5a50*/  @UP2 USHF.R.U32.HI UR4, URZ, UR41, UR5 ;  /* 0x00000029ff042299 */ /* 0x000fe40008011605 */
[----:B------:R-:W-:Y:S02]  /*5a60*/  @UP2 USHF.R.U32.HI UR7, URZ, UR41, UR10 ;  /* 0x00000029ff072299 */ /* 0x000fe4000801160a */
[----:B------:R-:W-:Y:S02]  /*5a70*/  UIMAD UR4, UR42, UR4, URZ ;  /* 0x000000042a0472a4 */ /* 0x000fe4000f8e02ff */
        /* <DEDUP_REMOVED lines=8> */
[----:B------:R-:W-:Y:S02]  /*5b00*/  USEL UR11, UR6, UR4, !UP2 ;  /* 0x00000004060b7287 */ /* 0x000fe4000d000000 */
[----:B------:R-:W-:Y:S02]  /*5b10*/  UIADD3 UR8, UPT, UPT, -UR5, URZ, URZ ;  /* 0x000000ff05087290 */ /* 0x000fe4000fffe1ff */
[----:B------:R-:W-:Y:S01]  /*5b20*/  UIADD3 UR10, UPT, UPT, -UR11, URZ, URZ ;  /* 0x000000ff0b0a7290 */ /* 0x000fe2000fffe1ff */
[----:B------:R-:W-:Y:S01]  /*5b30*/  @!UP0 UMOV UR4, UR9 ;  /* 0x0000000900048c82 */ /* 0x000fe20008000000 */
[----:B------:R-:W-:Y:S02]  /*5b40*/  UIADD3 UR9, UPT, UPT, -UR6, URZ, URZ ;  /* 0x000000ff06097290 */ /* 0x000fe4000fffe1ff */
[----:B------:R-:W-:Y:S02]  /*5b50*/  @!UP0 USHF.R.U32.HI UR4, URZ, UR41, UR4 ;  /* 0x00000029ff048299 */ /* 0x000fe40008011604 */
[----:B------:R-:W-:Y:S02]  /*5b60*/  UIMAD UR10, UR42, UR10, UR6 ;  /* 0x0000000a2a0a72a4 */ /* 0x000fe4000f8e0206 */
[----:B------:R-:W-:Y:S04]  /*5b70*/  @!UP0 USEL UR4, UR5, UR4, !UP2 ;  /* 0x0000000405048287 */ /* 0x000fe8000d000000 */
[----:B------:R-:W-:Y:S02]  /*5b80*/  @!UP0 UIMAD UR10, UR7, UR10, UR4 ;  /* 0x0000000a070a82a4 */ /* 0x000fe4000f8e0204 */
[----:B------:R-:W-:Y:S02]  /*5b90*/  @!UP0 UIADD3 UR11, UPT, UPT, UR11, -UR4, URZ ;  /* 0x800000040b0b8290 */ /* 0x000fe4000fffe0ff */
[----:B------:R-:W-:Y:S02]  /*5ba0*/  UIMAD UR7, UR43, UR8, UR38 ;  /* 0x000000082b0772a4 */ /* 0x000fe4000f8e0226 */
[----:B------:R-:W-:Y:S02]  /*5bb0*/  @!UP0 UIMAD UR6, UR11, UR42, UR5 ;  /* 0x0000002a0b0682a4 */ /* 0x000fe4000f8e0205 */
[----:B------:R-:W-:Y:S01]  /*5bc0*/  UIMAD UR4, UR54, UR9, UR37 ;  /* 0x00000009360472a4 */ /* 0x000fe2000f8e0225 */
[----:B------:R-:W-:Y:S02]  /*5bd0*/  @!UP0 UMOV UR5, UR10 ;  /* 0x0000000a00058c82 */ /* 0x000fe40008000000 */
[----:B------:R-:W-:Y:S02]  /*5be0*/  UIMAD UR38, UR5, UR43, UR7 ;  /* 0x0000002b052672a4 */ /* 0x000fe4000f8e0207 */
[----:B------:R-:W-:Y:S11]  /*5bf0*/  UIMAD UR37, UR6, UR54, UR4 ;  /* 0x00000036062572a4 */ /* 0x000ff6000f8e0204 */
[----:B------:R-:W-:Y:S01]  /*5c00*/  @!UPT UIADD3 URZ, UPT, UPT, URZ, URZ, URZ ;  /* 0x000000fffffff290 */ /* 0x000fe2000fffe0ff */
.L_x_100:
[----:B------:R-:W-:Y:S01]  /*5c10*/  UISETP.NE.AND UP0, UPT, UR39, 0x1, UPT ;  /* 0x000000012700788c */ /* 0x000fe2000bf05270 */
[----:B------:R-:W-:Y:S01]  /*5c20*/  R2UR UR11, R177 ;  /* 0x00000000b10b72ca */ /* 0x000fe200000e0000 */
[----:B------:R-:W-:Y:S01]  /*5c30*/  USHF.L.U32 UR50, UR16, 0x7, URZ ;  /* 0x0000000710327899 */ /* 0x000fe200080006ff */
[----:B------:R-:W-:Y:S01]  /*5c40*/  IADD3 R164, PT, PT, R164, 0x1, RZ ;  /* 0x00000001a4a47810 */ /* 0x000fe20007ffe0ff */
[----:B------:R-:W-:Y:S07]  /*5c50*/  USHF.L.U32 UR49, UR20, 0x8, URZ ;  /* 0x0000000814317899 */ /* 0x000fee00080006ff */
[----:B------:R-:W2:Y:S01]  /*5c60*/  @!UP0 LDCU.128 UR12, c[0x0][0xb10] ;  /* 0x00016200ff0c87ac */ /* 0x000ea20008000c00 */
[----:B------:R-:W3:Y:S01]  /*5c70*/  @!UP0 LDCU UR5, c[0x0][0xb0c] ;  /* 0x00016180ff0587ac */ /* 0x000ee20008000800 */
[----:B------:R-:W4:Y:S01]  /*5c80*/  @!UP0 LDCU UR10, c[0x0][0xb20] ;  /* 0x00016400ff0a87ac */ /* 0x000f220008000800 */
[----:B--2---:R-:W-:Y:S02]  /*5c90*/  UIMAD.WIDE.U32 UR8, UR38, UR12, URZ ;  /* 0x0000000c260872a5 */ /* 0x004fe4000f8e00ff */
[----:B------:R-:W-:Y:S02]  /*5ca0*/  UIMAD.WIDE.U32 UR6, UR37, UR15, URZ ;  /* 0x0000000f250672a5 */ /* 0x000fe4000f8e00ff */
[----:B------:R-:W-:Y:S03]  /*5cb0*/  @!UP0 UISETP.NE.AND UP1, UPT, UR14, 0x1, UPT ;  /* 0x000000010e00888c */ /* 0x000fe6000bf25270 */
[----:B------:R-:W-:Y:S01]  /*5cc0*/  @!UP0 UMOV UR4, UR9 ;  /* 0x0000000900048c82 */ /* 0x000fe20008000000 */
[----:B---3--:R-:W-:Y:S02]  /*5cd0*/  @!UP0 UISETP.NE.AND UP2, UPT, UR5, 0x1, UPT ;  /* 0x000000010500888c */ /* 0x008fe4000bf45270 */
[----:B------:R-:W-:Y:S01]  /*5ce0*/  @!UP0 USHF.R.U32.HI UR4, URZ, UR13, UR4 ;  /* 0x0000000dff048299 */ /* 0x000fe20008011604 */
[----:B------:R-:W-:Y:S02]  /*5cf0*/  @!UP0 UMOV UR6, UR7 ;  /* 0x0000000700068c82 */ /* 0x000fe40008000000 */
[----:B----4-:R-:W-:Y:S02]  /*5d00*/  @!UP0 USHF.R.U32.HI UR6, URZ, UR10, UR6 ;  /* 0x0000000aff068299 */ /* 0x010fe40008011606 */
[----:B------:R-:W-:Y:S02]  /*5d10*/  @!UP0 USEL UR7, UR38, UR4, !UP2 ;  /* 0x0000000426078287 */ /* 0x000fe4000d000000 */
[----:B------:R-:W-:Y:S04]  /*5d20*/  @!UP0 USEL UR6, UR37, UR6, !UP1 ;  /* 0x0000000625068287 */ /* 0x000fe8000c800000 */
[----:B------:R-:W-:Y:S02]  /*5d30*/  @!UP0 UIADD3 UR4, UPT, UPT, -UR7, UR6, URZ ;  /* 0x0000000607048290 */ /* 0x000fe4000fffe1ff */
[----:B------:R-:W-:Y:S02]  /*5d40*/  @!UP0 UIADD3 UR6, UPT, UPT, UR7, -UR6, URZ ;  /* 0x8000000607068290 */ /* 0x000fe4000fffe0ff */
[----:B------:R-:W-:Y:S02]  /*5d50*/  @!UP0 UIMAD UR38, UR4, UR5, UR38 ;  /* 0x00000005042682a4 */ /* 0x000fe4000f8e0226 */
[----:B------:R-:W-:Y:S02]  /*5d60*/  @!UP0 UIMAD UR37, UR6, UR14, UR37 ;  /* 0x0000000e062582a4 */ /* 0x000fe4000f8e0225 */
[----:B------:R-:W-:Y:S09]  /*5d70*/  ULOP3.LUT UP0, URZ, UR11, 0x1b0, URZ, 0xc0, !UPT ;  /* 0x000001b00bff7892 */ /* 0x000ff2000f80c0ff */
[----:B------:R-:W-:Y:S05]  /*5d80*/  BRA.U !UP0, `(.L_x_101) ;  /* 0x0000000108407547 */ /* 0x000fea000b800000 */
[----:B------:R-:W2:Y:S01]  /*5d90*/  LDCU.64 UR8, c[0x4][0x88] ;  /* 0x01001100ff0877ac */ /* 0x000ea20008000a00 */
[----:B------:R-:W-:Y:S01]  /*5da0*/  MOV R3, 0x0 ;  /* 0x0000000000037802 */ /* 0x000fe20000000f00 */
[----:B------:R-:W-:Y:S02]  /*5db0*/  HFMA2 R12, -RZ, RZ, 0, 5.9604644775390625e-08 ;  /* 0x00000001ff0c7431 */ /* 0x000fe400000001ff */
[----:B------:R-:W-:Y:S02]  /*5dc0*/  IMAD.MOV.U32 R8, RZ, RZ, 0x70 ;  /* 0x00000070ff087424 */ /* 0x000fe400078e00ff */
[----:B------:R-:W-:Y:S01]  /*5dd0*/  IMAD.MOV.U32 R13, RZ, RZ, RZ ;  /* 0x000000ffff0d7224 */ /* 0x000fe200078e00ff */
[----:B------:R-:W3:Y:S01]  /*5de0*/  LDCU.64 UR6, c[0x4][0x90] ;  /* 0x01001200ff0677ac */ /* 0x000ee20008000a00 */
[----:B------:R-:W4:Y:S01]  /*5df0*/  LDC.64 R2, c[0x4][R3] ;  /* 0x0100000003027b82 */ /* 0x000f220000000a00 */
[----:B------:R-:W1:Y:S01]  /*5e00*/  LDCU.64 UR4, c[0x4][0x8] ;  /* 0x01000100ff0477ac */ /* 0x000e620008000a00 */
[----:B--2---:R-:W-:Y:S01]  /*5e10*/  MOV R5, UR9 ;  /* 0x0000000900057c02 */ /* 0x004fe20008000f00 */
[----:B------:R-:W-:Y:S01]  /*5e20*/  IMAD.U32 R4, RZ, RZ, UR8 ;  /* 0x00000008ff047e24 */ /* 0x000fe2000f8e00ff */
[----:B---3--:R-:W-:Y:S01]  /*5e30*/  MOV R7, UR7 ;  /* 0x0000000700077c02 */ /* 0x008fe20008000f00 */
[----:B------:R-:W-:Y:S01]  /*5e40*/  IMAD.U32 R6, RZ, RZ, UR6 ;  /* 0x00000006ff067e24 */ /* 0x000fe2000f8e00ff */
[----:B-1----:R-:W-:Y:S01]  /*5e50*/  MOV R11, UR5 ;  /* 0x00000005000b7c02 */ /* 0x002fe20008000f00 */
[----:B------:R-:W-:Y:S02]  /*5e60*/  IMAD.U32 R10, RZ, RZ, UR4 ;  /* 0x00000004ff0a7e24 */ /* 0x000fe4000f8e00ff */
[----:B------:R-:W-:Y:S07]  /*5e70*/  LEPC R20, `(.L_x_101) ;  /* 0x000000001014794e */ /* 0x000fee0000000000 */
[----:B----45:R-:W-:Y:S05]  /*5e80*/  CALL.ABS.NOINC R2 ;  /* 0x0000000002007343 */ /* 0x030fea0003c00000 */
.L_x_101:
[----:B------:R-:W-:Y:S01]  /*5e90*/  LOP3.LUT P0, RZ, R175, 0x1b0, RZ, 0xc0, !PT ;  /* 0x000001b0afff7812 */ /* 0x000fe2000780c0ff */
[----:B------:R-:W-:Y:S11]  /*5ea0*/  BSSY.RECONVERGENT B6, `(.L_x_102) ;  /* 0x0000013000067945 */ /* 0x000ff60003800200 */
[----:B------:R-:W-:Y:S01]  /*5eb0*/  @!UPT UIADD3 URZ, UPT, UPT, URZ, URZ, URZ ;  /* 0x000000fffffff290 */ /* 0x000fe2000fffe0ff */
[----:B------:R-:W-:Y:S05]  /*5ec0*/  @!P0 BRA `(.L_x_103) ;  /* 0x0000000000408947 */ /* 0x000fea0003800000 */
        /* <DEDUP_REMOVED lines=16> */
.L_x_103:
[----:B------:R-:W-:Y:S05]  /*5fd0*/  BSYNC.RECONVERGENT B6 ;  /* 0x0000000000067941 */ /* 0x000fea0003800200 */
.L_x_102:
[----:B------:R-:W-:Y:S01]  /*5fe0*/  R2UR UR4, R162 ;  /* 0x00000000a20472ca */ /* 0x000fe200000e0000 */
[----:B------:R-:W-:Y:S01]  /*5ff0*/  UISETP.NE.U32.AND UP0, UPT, UR60, URZ, UPT ;  /* 0x000000ff3c00728c */ /* 0x000fe2000bf05070 */
[----:B------:R-:W-:Y:S02]  /*6000*/  ISETP.NE.U32.AND P4, PT, R156, RZ, PT ;  /* 0x000000ff9c00720c */ /* 0x000fe40003f85070 */
[----:B------:R-:W-:Y:S01]  /*6010*/  ISETP.NE.U32.AND P2, PT, RZ, UR56, PT ;  /* 0x00000038ff007c0c */ /* 0x000fe2000bf45070 */
[----:B------:R-:W-:Y:S01]  /*6020*/  UISETP.NE.AND.EX UP1, UPT, UR61, URZ, UPT, UP0 ;  /* 0x000000ff3d00728c */ /* 0x000fe2000bf25300 */
[----:B------:R-:W-:Y:S01]  /*6030*/  ISETP.NE.AND.EX P4, PT, R157, RZ, PT, P4 ;  /* 0x000000ff9d00720c */ /* 0x000fe20003f85340 */
[----:B------:R-:W-:Y:S01]  /*6040*/  UPLOP3.LUT UP0, UPT, UPT, UPT, UPT, 0x40, 0x4 ;  /* 0x000000000004789c */ /* 0x000fe20003f0e870 */
[----:B------:R-:W-:Y:S05]  /*6050*/  ISETP.NE.AND.EX P2, PT, RZ, UR57, PT, P2 ;  /* 0x00000039ff007c0c */ /* 0x000fea000bf45320 */
[----:B------:R-:W-:Y:S06]  /*6060*/  UISETP.NE.AND UP2, UPT, UR4, URZ, UPT ;  /* 0x000000ff0400728c */ /* 0x000fec000bf45270 */
[----:B------:R-:W-:Y:S05]  /*6070*/  PLOP3.LUT P1, PT, PT, PT, UP2, 0x80, 0x8 ;  /* 0x000000000008781c */ /* 0x000fea0003f2f028 */
[----:B------:R-:W-:Y:S06]  /*6080*/  @UP2 UPLOP3.LUT UP0, UPT, UPT, UPT, UP1, 0x80, 0x8 ;  /* 0x000000000008289c */ /* 0x000fec0003f0f010 */
[----:B------:R-:W-:Y:S01]  /*6090*/  PLOP3.LUT P0, PT, PT, PT, UP0, 0x80, 0x8 ;  /* 0x000000000008781c */ /* 0x000fe20003f0f008 */
[----:B------:R-:W-:Y:S01]  /*60a0*/  @!UPT UIADD3 URZ, UPT, UPT, URZ, URZ, URZ ;  /* 0x000000fffffff290 */ /* 0x000fe2000fffe0ff */
[----:B------:R-:W-:Y:S11]  /*60b0*/  BRA.U !UP1, `(.L_x_104) ;  /* 0x00000001093c7547 */ /* 0x000ff6000b800000 */
[----:B------:R-:W-:Y:S01]  /*60c0*/  UISETP.NE.U32.AND UP0, UPT, UR56, URZ, UPT ;  /* 0x000000ff3800728c */ /* 0x000fe2000bf05070 */
[----:B-1----:R-:W-:Y:S01]  /*60d0*/  HFMA2 R0, -RZ, RZ, 0, 5.9604644775390625e-08 ;  /* 0x00000001ff007431 */ /* 0x002fe200000001ff */
[----:B------:R-:W1:Y:S01]  /*60e0*/  LDCU.64 UR8, c[0x0][0x358] ;  /* 0x00006b00ff0877ac */ /* 0x000e620008000a00 */
[----:B------:R-:W-:Y:S01]  /*60f0*/  IMAD.MOV.U32 R158, RZ, RZ, 0x1 ;  /* 0x00000001ff9e7424 */ /* 0x000fe200078e00ff */
[----:B------:R-:W-:Y:S06]  /*6100*/  UISETP.NE.AND.EX UP0, UPT, UR57, URZ, UPT, UP0 ;  /* 0x000000ff3900728c */ /* 0x000fec000bf05300 */
[----:B------:R-:W-:Y:S05]  /*6110*/  PLOP3.LUT P3, PT, PT, PT, UP0, 0x80, 0x8 ;  /* 0x000000000008781c */ /* 0x000fea0003f6f008 */
[----:B------:R-:W2:Y:S01]  /*6120*/  @UP0 LDCU.64 UR4, c[0x0][0x888] ;  /* 0x00011100ff0407ac */ /* 0x000ea20008000a00 */
[----:B------:R-:W-:Y:S07]  /*6130*/  @UP0 UIMAD UR6, UR36, UR60, URZ ;  /* 0x0000003c240602a4 */ /* 0x000fee000f8e02ff */
[----:B------:R-:W-:Y:S01]  /*6140*/  @!P3 PRMT R158, R0, 0x7610, R158 ;  /* 0x00007610009eb816 */ /* 0x000fe2000000009e */
[----:B--2---:R-:W-:Y:S06]  /*6150*/  @UP0 UIMAD.WIDE UR4, UR6, 0x4, UR4 ;  /* 0x00000004060408a5 */ /* 0x004fec000f8e0204 */
[----:B------:R-:W-:Y:S01]  /*6160*/  IMAD.U32 R2, RZ, RZ, UR4 ;  /* 0x00000004ff027e24 */ /* 0x000fe2000f8e00ff */
[----:B------:R-:W-:Y:S04]  /*6170*/  MOV R3, UR5 ;  /* 0x0000000500037c02 */ /* 0x000fe80008000f00 */
[----:B------:R-:W2:Y:S01]  /*6180*/  @!UP0 LDCU UR4, c[0x0][0x880] ;  /* 0x00011000ff0487ac */ /* 0x000ea20008000800 */
[----:B-1---5:R3:W5:Y:S02]  /*6190*/  @P3 LDG.E R73, desc[UR8][R2.64] ;  /* 0x0000000802493981 */ /* 0x022764000c1e1900 */
[----:B--23--:R-:W-:Y:S02]  /*61a0*/  @!P3 IMAD.U32 R73, RZ, RZ, UR4 ;  /* 0x00000004ff49be24 */ /* 0x00cfe4000f8e00ff */
.L_x_104:
[----:B------:R-:W-:Y:S05]  /*61b0*/  @!P4 BRA `(.L_x_105) ;  /* 0x000000000024c947 */ /* 0x000fea0003800000 */
[----:B------:R-:W-:Y:S01]  /*61c0*/  ISETP.NE.U32.AND P3, PT, R138, RZ, PT ;  /* 0x000000ff8a00720c */ /* 0x000fe20003f65070 */
[----:B------:R-:W2:Y:S03]  /*61d0*/  LDCU.64 UR4, c[0x0][0x358] ;  /* 0x00006b00ff0477ac */ /* 0x000ea60008000a00 */
[----:B------:R-:W-:Y:S11]  /*61e0*/  ISETP.NE.AND.EX P3, PT, R139, RZ, PT, P3 ;  /* 0x000000ff8b00720c */ /* 0x000ff60003f65330 */
[----:B------:R-:W-:Y:S02]  /*61f0*/  @!UPT UIADD3 URZ, UPT, UPT, URZ, URZ, URZ ;  /* 0x000000fffffff290 */ /* 0x000fe4000fffe0ff */
[----:B------:R-:W3:Y:S01]  /*6200*/  @P3 LDC.64 R2, c[0x0][0x8a8] ;  /* 0x00022a00ff023b82 */ /* 0x000ee20000000a00 */
[----:B-1----:R-:W-:Y:S04]  /*6210*/  @P3 IMAD R0, R156, UR36, RZ ;  /* 0x000000249c003c24 */ /* 0x002fe8000f8e02ff */
[----:B---3--:R-:W-:Y:S05]  /*6220*/  @P3 IMAD.WIDE R2, R0, 0x4, R2 ;  /* 0x0000000400023825 */ /* 0x008fea00078e0202 */
[----:B--2--5:R2:W5:Y:S02]  /*6230*/  @P3 LDG.E R70, desc[UR4][R2.64] ;  /* 0x0000000402463981 */ /* 0x024564000c1e1900 */
[----:B--2---:R-:W3:Y:S02]  /*6240*/  @!P3 LDC R70, c[0x0][0x8a0] ;  /* 0x00022800ff46bb82 */ /* 0x004ee40000000800 */
.L_x_105:
[----:B-----5:R-:W-:Y:S01]  /*6250*/  FSETP.NEU.AND P4, PT, R73, RZ, PT ;  /* 0x000000ff4900720b */ /* 0x020fe20003f8d000 */
[----:B------:R-:W-:Y:S01]  /*6260*/  BSSY B1, `(.L_x_106) ;  /* 0x0000047000017945 */ /* 0x000fe20003800000 */
[----:B------:R-:W-:Y:S01]  /*6270*/  SEL R5, RZ, 0xffffffff, P2 ;  /* 0xffffffffff057807 */ /* 0x000fe20001000000 */
[----:B------:R-:W-:Y:S01]  /*6280*/  IMAD.MOV.U32 R181, RZ, RZ, 0x1 ;  /* 0x00000001ffb57424 */ /* 0x000fe200078e00ff */
[----:B------:R-:W-:Y:S01]  /*6290*/  LOP3.LUT P3, RZ, R158, 0xff, RZ, 0xc0, !PT ;  /* 0x000000ff9eff7812 */ /* 0x000fe2000786c0ff */
[----:B------:R-:W-:Y:S01]  /*62a0*/  IMAD R71, R68, 0x100, R69 ;  /* 0x0000010044477824 */ /* 0x000fe200078e0245 */
[----:B-1----:R-:W-:Y:S02]  /*62b0*/  @P1 SEL R0, RZ, 0xffffffff, P4 ;  /* 0xffffffffff001807 */ /* 0x002fe40002000000 */
[----:B------:R-:W-:Y:S02]  /*62c0*/  CS2R R154, SRZ ;  /* 0x00000000009a7805 */ /* 0x000fe4000001ff00 */
[----:B------:R-:W-:Y:S02]  /*62d0*/  LEA R3, R168, UR44, 0x3 ;  /* 0x0000002ca8037c11 */ /* 0x000fe4000f8e18ff */
[----:B------:R-:W-:Y:S02]  /*62e0*/  CS2R R152, SRZ ;  /* 0x0000000000987805 */ /* 0x000fe4000001ff00 */
[----:B------:R-:W-:Y:S02]  /*62f0*/  @P0 SEL R0, R5, R0, !P3 ;  /* 0x0000000005000207 */ /* 0x000fe40005800000 */
[----:B------:R-:W-:Y:S02]  /*6300*/  CS2R R150, SRZ ;  /* 0x0000000000967805 */ /* 0x000fe4000001ff00 */
[----:B------:R-:W-:Y:S02]  /*6310*/  LEA R163, R68, UR44, 0x3 ;  /* 0x0000002c44a37c11 */ /* 0x000fe4000f8e18ff */
[----:B------:R-:W-:Y:S02]  /*6320*/  CS2R R148, SRZ ;  /* 0x0000000000947805 */ /* 0x000fe4000001ff00 */
[----:B------:R-:W-:Y:S02]  /*6330*/  @P1 LOP3.LUT R0, R0, 0x1, RZ, 0xc0, !PT ;  /* 0x0000000100001812 */ /* 0x000fe400078ec0ff */
[----:B------:R-:W-:Y:S02]  /*6340*/  CS2R R146, SRZ ;  /* 0x0000000000927805 */ /* 0x000fe4000001ff00 */
[----:B------:R-:W-:Y:S02]  /*6350*/  SHF.L.U32 R2, R170, 0x1f, RZ ;  /* 0x0000001faa027819 */ /* 0x000fe400000006ff */
[----:B------:R-:W-:Y:S02]  /*6360*/  CS2R R144, SRZ ;  /* 0x0000000000907805 */ /* 0x000fe4000001ff00 */
[----:B------:R-:W-:Y:S02]  /*6370*/  ISETP.NE.U32.OR P6, PT, R0, 0x1, !P1 ;  /* 0x000000010000780c */ /* 0x000fe40004fc5470 */
[----:B------:R-:W-:Y:S02]  /*6380*/  CS2R R142, SRZ ;  /* 0x00000000008e7805 */ /* 0x000fe4000001ff00 */
[----:B------:R-:W-:Y:S02]  /*6390*/  PLOP3.LUT P2, PT, PT, PT, UP1, 0x80, 0x8 ;  /* 0x000000000008781c */ /* 0x000fe40003f4f018 */
[----:B------:R-:W-:Y:S02]  /*63a0*/  CS2R R140, SRZ ;  /* 0x00000000008c7805 */ /* 0x000fe4000001ff00 */
[----:B------:R-:W-:Y:S02]  /*63b0*/  SEL R0, RZ, 0xffffffff, P4 ;  /* 0xffffffffff007807 */ /* 0x000fe40002000000 */
[----:B------:R-:W-:Y:S03]  /*63c0*/  P2R R189, PR, RZ, 0x40 ;  /* 0x00000040ffbd7803 */ /* 0x000fe60000000000 */
[----:B------:R-:W-:Y:S04]  /*63d0*/  @P6 SHF.L.U32 R4, R167, 0x1f, RZ ;  /* 0x0000001fa7046819 */ /* 0x000fe800000006ff */
[----:B------:R-:W-:Y:S01]  /*63e0*/  @P2 SEL R0, R5, R0, !P3 ;  /* 0x0000000005002207 */ /* 0x000fe20005800000 */
[----:B------:R-:W1:Y:S03]  /*63f0*/  @P6 SYNCS.PHASECHK.TRANS64.TRYWAIT P1, [R3+URZ+0x40], R4 ;  /* 0x00004004030065a7 */ /* 0x000e6600080211ff */
[----:B------:R-:W-:Y:S04]  /*6400*/  LOP3.LUT R0, R0, 0x1, RZ, 0xc0, !PT ;  /* 0x0000000100007812 */ /* 0x000fe800078ec0ff */
[----:B------:R-:W-:Y:S04]  /*6410*/  ISETP.NE.U32.AND P5, PT, R0, 0x1, PT ;  /* 0x000000010000780c */ /* 0x000fe80003fa5070 */
[----:B------:R-:W-:Y:S01]  /*6420*/  P2R R182, PR, RZ, 0x20 ;  /* 0x00000020ffb67803 */ /* 0x000fe20000000000 */
[----:B------:R2:W4:Y:S01]  /*6430*/  SYNCS.PHASECHK.TRANS64.TRYWAIT P0, [R163+URZ+0xb0], R2 ;  /* 0x0000b002a30075a7 */ /* 0x00052200080011ff */
[----:B-1----:R-:W-:Y:S01]  /*6440*/  @P6 SEL R181, RZ, 0x1, !P1 ;  /* 0x00000001ffb56807 */ /* 0x002fe20004800000 */
[----:B--2---:R-:W-:Y:S06]  /*6450*/  @!P6 BRA `(.L_x_107) ;  /* 0x00000000009ce947 */ /* 0x004fec0003800000 */
[----:B------:R-:W-:Y:S01]  /*6460*/  @P5 IMAD R7, R168, 0x2000, R173 ;  /* 0x00002000a8075824 */ /* 0x000fe200078e02ad */
[----:B------:R-:W-:Y:S01]  /*6470*/  ISETP.NE.AND P1, PT, R181, RZ, PT ;  /* 0x000000ffb500720c */ /* 0x000fe20003f25270 */
[----:B------:R-:W-:Y:S01]  /*6480*/  BSSY B0, `(.L_x_108) ;  /* 0x0000010000007945 */ /* 0x000fe20003800000 */
[----:B------:R-:W-:Y:S01]  /*6490*/  CS2R R142, SRZ ;  /* 0x00000000008e7805 */ /* 0x000fe2000001ff00 */
[--C-:B------:R-:W-:Y:S01]  /*64a0*/  @P5 IMAD R6, R174, -0x10, R7.reuse ;  /* 0xfffffff0ae065824 */ /* 0x100fe200078e0207 */
[----:B------:R-:W-:Y:S01]  /*64b0*/  CS2R R140, SRZ ;  /* 0x00000000008c7805 */ /* 0x000fe2000001ff00 */
[----:B------:R-:W-:Y:S01]  /*64c0*/  @P5 IMAD R5, R172, -0x10, R7 ;  /* 0xfffffff0ac055824 */ /* 0x000fe200078e0207 */
[----:B------:R-:W-:Y:S01]  /*64d0*/  CS2R R150, SRZ ;  /* 0x0000000000967805 */ /* 0x000fe2000001ff00 */
[----:B------:R-:W-:Y:S01]  /*64e0*/  @P5 IMAD R4, R171, 0x10, R6 ;  /* 0x00000010ab045824 */ /* 0x000fe200078e0206 */
[----:B------:R-:W-:Y:S02]  /*64f0*/  CS2R R148, SRZ ;  /* 0x0000000000947805 */ /* 0x000fe4000001ff00 */
[----:B------:R-:W-:Y:S02]  /*6500*/  CS2R R146, SRZ ;  /* 0x0000000000927805 */ /* 0x000fe4000001ff00 */
[----:B------:R-:W-:Y:S02]  /*6510*/  CS2R R144, SRZ ;  /* 0x0000000000907805 */ /* 0x000fe4000001ff00 */
[----:B------:R-:W-:Y:S02]  /*6520*/  CS2R R154, SRZ ;  /* 0x00000000009a7805 */ /* 0x000fe4000001ff00 */
[----:B------:R-:W-:Y:S01]  /*6530*/  CS2R R152, SRZ ;  /* 0x0000000000987805 */ /* 0x000fe2000001ff00 */
[----:B------:R-:W-:Y:S06]  /*6540*/  @P1 BRA `(.L_x_109) ;  /* 0x00000000000c1947 */ /* 0x000fec0003800000 */
[----:B------:R-:W-:Y:S04]  /*6550*/  SHF.L.U32 R0, R167, 0x1f, RZ ;  /* 0x0000001fa7007819 */ /* 0x000fe800000006ff */
[----:B------:R-:W1:Y:S02]  /*6560*/  SYNCS.PHASECHK.TRANS64.TRYWAIT P1, [R3+URZ+0x40], R0 ;  /* 0x00004000030075a7 */ /* 0x000e6400080211ff */
[----:B-1----:R-:W-:Y:S05]  /*6570*/  @!P1 BRA `(.L_x_110) ;  /* 0x00000060008c9947 */ /* 0x002fea0003800000 */
.L_x_109:
[----:B------:R-:W-:Y:S05]  /*6580*/  BSYNC B0 ;  /* 0x0000000000007941 */ /* 0x000fea0003800000 */
.L_x_108:
[----:B------:R-:W-:Y:S01]  /*6590*/  ISETP.NE.AND P1, PT, R182, RZ, PT ;  /* 0x000000ffb600720c */ /* 0x000fe20003f25270 */
[----:B-1----:R-:W-:Y:S02]  /*65a0*/  VIADD R3, R3, 0x60 ;  /* 0x0000006003037836 */ /* 0x002fe40000000000 */
[----:B------:R-:W-:Y:S02]  /*65b0*/  IMAD.U32 R0, RZ, RZ, UR45 ;  /* 0x0000002dff007e24 */ /* 0x000fe4000f8e00ff */
[----:B------:R-:W-:Y:S03]  /*65c0*/  VIADD R168, R168, 0x1 ;  /* 0x00000001a8a87836 */ /* 0x000fe60000000000 */
[----:B------:R-:W-:Y:S05]  /*65d0*/  PRMT R0, R0, 0x654, R3 ;  /* 0x0000065400007816 */ /* 0x000fea0000000003 */
[----:B------:R1:W2:Y:S04]  /*65e0*/  @P1 LDS.128 R140, [R7] ;  /* 0x00000000078c1984 */ /* 0x0002a80000000c00 */
[----:B------:R1:W1:Y:S04]  /*65f0*/  @P1 LDS.128 R148, [R5+0x20] ;  /* 0x0000200005941984 */ /* 0x0002680000000c00 */
[----:B------:R1:W1:Y:S04]  /*6600*/  @P1 LDS.128 R144, [R6+0x10] ;  /* 0x0000100006901984 */ /* 0x0002680000000c00 */
[----:B------:R1:W1:Y:S01]  /*6610*/  @P1 LDS.128 R152, [R4+0x10] ;  /* 0x0000100004981984 */ /* 0x0002620000000c00 */
[C---:B------:R-:W-:Y:S01]  /*6620*/  ISETP.NE.AND P1, PT, R168.reuse, 0x4, PT ;  /* 0x00000004a800780c */ /* 0x040fe20003f25270 */
[----:B------:R-:W-:Y:S01]  /*6630*/  @!PT LDS RZ, [RZ] ;  /* 0x00000000fffff984 */ /* 0x000fe20000000800 */
[----:B------:R-:W-:Y:S01]  /*6640*/  @!PT LDS RZ, [RZ] ;  /* 0x00000000fffff984 */ /* 0x000fe20000000800 */
[----:B------:R-:W-:Y:S01]  /*6650*/  @!PT LDS RZ, [RZ] ;  /* 0x00000000fffff984 */ /* 0x000fe20000000800 */
[----:B------:R-:W-:Y:S01]  /*6660*/  @!PT LDS RZ, [RZ] ;  /* 0x00000000fffff984 */ /* 0x000fe20000000800 */
[----:B------:R5:W-:Y:S06]  /*6670*/  MEMBAR.ALL.CTA ;  /* 0x0000000000007992 */ /* 0x000bec0000008000 */
[----:B-----5:R-:W5:Y:S01]  /*6680*/  FENCE.VIEW.ASYNC.S ;  /* 0x00000000000073c6 */ /* 0x020f620000000000 */
[----:B------:R-:W-:Y:S01]  /*6690*/  SEL R168, R168, RZ, P1 ;  /* 0x000000ffa8a87207 */ /* 0x000fe20000800000 */
[----:B-----5:R5:W-:Y:S02]  /*66a0*/  SYNCS.ARRIVE.TRANS64.RED.A1T0 RZ, [R0+URZ], RZ ;  /* 0x000000ff00ff79a7 */ /* 0x020be400081004ff */
[----:B-----5:R-:W-:Y:S04]  /*66b0*/  SEL R0, RZ, 0x1, P1 ;  /* 0x00000001ff007807 */ /* 0x020fe80000800000 */
[----:B--2---:R-:W-:Y:S02]  /*66c0*/  LOP3.LUT R167, R167, R0, RZ, 0x3c, !PT ;  /* 0x00000000a7a77212 */ /* 0x004fe400078e3cff */
.L_x_107:
[----:B------:R-:W-:Y:S05]  /*66d0*/  BSYNC B1 ;  /* 0x0000000000017941 */ /* 0x000fea0003800000 */
.L_x_106:
[----:B------:R-:W-:Y:S04]  /*66e0*/  SHF.R.U32.HI R0, RZ, 0x15, R71 ;  /* 0x00000015ff007819 */ /* 0x000fe80000011647 */
[----:B------:R-:W-:Y:S01]  /*66f0*/  LOP3.LUT P1, RZ, R0, 0x3, R159, 0x48, !PT ;  /* 0x0000000300ff7812 */ /* 0x000fe2000782489f */
[----:B------:R-:W-:Y:S01]  /*6700*/  @!UPT UIADD3 URZ, UPT, UPT, URZ, URZ, URZ ;  /* 0x000000fffffff290 */ /* 0x000fe2000fffe0ff */
[----:B----4-:R-:W-:Y:S11]  /*6710*/  @P0 BRA `(.L_x_111) ;  /* 0x0000000000080947 */ /* 0x010ff60003800000 */
[----:B------:R-:W2:Y:S02]  /*6720*/  SYNCS.PHASECHK.TRANS64.TRYWAIT P0, [R163+URZ+0xb0], R2 ;  /* 0x0000b002a30075a7 */ /* 0x000ea400080011ff */
[----:B--2---:R-:W-:Y:S05]  /*6730*/  @!P0 BRA `(.L_x_112) ;  /* 0x0000006000308947 */ /* 0x004fea0003800000 */
.L_x_111:
[----:B------:R-:W-:Y:S04]  /*6740*/  BSSY.RECONVERGENT B6, `(.L_x_113) ;  /* 0x0000012000067945 */ /* 0x000fe80003800200 */
[----:B------:R-:W-:Y:S05]  /*6750*/  @!P1 BRA `(.L_x_114) ;  /* 0x0000000000409947 */ /* 0x000fea0003800000 */
[----:B------:R-:W1:Y:S01]  /*6760*/  LDCU.64 UR8, c[0x4][0x78] ;  /* 0x01000f00ff0877ac */ /* 0x000e620008000a00 */
[----:B------:R-:W-:Y:S01]  /*6770*/  MOV R3, 0x0 ;  /* 0x0000000000037802 */ /* 0x000fe20000000f00 */
[----:B------:R-:W-:Y:S02]  /*6780*/  HFMA2 R12, -RZ, RZ, 0, 5.9604644775390625e-08 ;  /* 0x00000001ff0c7431 */ /* 0x000fe400000001ff */
[----:B------:R-:W-:Y:S02]  /*6790*/  IMAD.MOV.U32 R8, RZ, RZ, 0x192 ;  /* 0x00000192ff087424 */ /* 0x000fe400078e00ff */
[----:B------:R-:W-:Y:S01]  /*67a0*/  IMAD.MOV.U32 R13, RZ, RZ, RZ ;  /* 0x000000ffff0d7224 */ /* 0x000fe200078e00ff */
[----:B------:R-:W4:Y:S01]  /*67b0*/  LDCU.64 UR6, c[0x4][0x80] ;  /* 0x01001000ff0677ac */ /* 0x000f220008000a00 */
[----:B--2---:R-:W2:Y:S01]  /*67c0*/  LDC.64 R2, c[0x4][R3] ;  /* 0x0100000003027b82 */ /* 0x004ea20000000a00 */
[----:B------:R-:W5:Y:S01]  /*67d0*/  LDCU.64 UR4, c[0x4][0x18] ;  /* 0x01000300ff0477ac */ /* 0x000f620008000a00 */
[----:B-1----:R-:W-:Y:S01]  /*67e0*/  MOV R5, UR9 ;  /* 0x0000000900057c02 */ /* 0x002fe20008000f00 */
[----:B------:R-:W-:Y:S01]  /*67f0*/  IMAD.U32 R4, RZ, RZ, UR8 ;  /* 0x00000008ff047e24 */ /* 0x000fe2000f8e00ff */
[----:B----4-:R-:W-:Y:S01]  /*6800*/  MOV R7, UR7 ;  /* 0x0000000700077c02 */ /* 0x010fe20008000f00 */
[----:B------:R-:W-:Y:S01]  /*6810*/  IMAD.U32 R6, RZ, RZ, UR6 ;  /* 0x00000006ff067e24 */ /* 0x000fe2000f8e00ff */
[----:B-----5:R-:W-:Y:S01]  /*6820*/  MOV R11, UR5 ;  /* 0x00000005000b7c02 */ /* 0x020fe20008000f00 */
[----:B------:R-:W-:Y:S02]  /*6830*/  IMAD.U32 R10, RZ, RZ, UR4 ;  /* 0x00000004ff0a7e24 */ /* 0x000fe4000f8e00ff */
[----:B------:R-:W-:Y:S07]  /*6840*/  LEPC R20, `(.L_x_114) ;  /* 0x000000001014794e */ /* 0x000fee0000000000 */
[----:B--23--:R-:W-:Y:S05]  /*6850*/  CALL.ABS.NOINC R2 ;  /* 0x0000000002007343 */ /* 0x00cfea0003c00000 */
.L_x_114:
[----:B------:R-:W-:Y:S05]  /*6860*/  BSYNC.RECONVERGENT B6 ;  /* 0x0000000000067941 */ /* 0x000fea0003800200 */
.L_x_113:
[-C--:B------:R-:W-:Y:S01]  /*6870*/  F2FP.F16.E4M3.UNPACK_B R74, R140.reuse ;  /* 0x0000008cff4a723e */ /* 0x080fe200020006ff */
[----:B------:R-:W-:Y:S05]  /*6880*/  WARPSYNC.ALL ;  /* 0x0000000000007948 */ /* 0x000fea0003800000 */
[----:B------:R-:W-:Y:S01]  /*6890*/  R2UR UR4, R71 ;  /* 0x00000000470472ca */ /* 0x000fe200000e0000 */
[--C-:B------:R-:W-:Y:S01]  /*68a0*/  HADD2.F32 R72, -RZ, R74.reuse.H0_H0 ;  /* 0x2000004aff487230 */ /* 0x100fe20000004100 */
[----:B------:R-:W-:Y:S01]  /*68b0*/  F2FP.F16.E4M3.UNPACK_B R76, R140.H1 ;  /* 0x0000008cff4c723e */ /* 0x000fe200030006ff */
[----:B------:R-:W-:Y:S01]  /*68c0*/  HADD2.F32 R75, -RZ, R74.H1_H1 ;  /* 0x3000004aff4b7230 */ /* 0x000fe20000004100 */
[-C--:B------:R-:W-:Y:S01]  /*68d0*/  F2FP.F16.E4M3.UNPACK_B R78, R141.reuse ;  /* 0x0000008dff4e723e */ /* 0x080fe200020006ff */
[----:B------:R-:W-:Y:S01]  /*68e0*/  BSSY.RECONVERGENT B0, `(.L_x_115) ;  /* 0x000011d000007945 */ /* 0x000fe20003800200 */
[----:B------:R-:W-:Y:S01]  /*68f0*/  F2FP.F16.E4M3.UNPACK_B R80, R141.H1 ;  /* 0x0000008dff50723e */ /* 0x000fe200030006ff */
[----:B------:R-:W-:Y:S01]  /*6900*/  HADD2.F32 R74, -RZ, R76.H0_H0 ;  /* 0x2000004cff4a7230 */ /* 0x000fe20000004100 */
[-C--:B------:R-:W-:Y:S01]  /*6910*/  F2FP.F16.E4M3.UNPACK_B R82, R142.reuse ;  /* 0x0000008eff52723e */ /* 0x080fe200020006ff */
[--C-:B------:R-:W-:Y:S01]  /*6920*/  HADD2.F32 R77, -RZ, R78.reuse.H0_H0 ;  /* 0x2000004eff4d7230 */ /* 0x100fe20000004100 */
[----:B------:R-:W-:Y:S01]  /*6930*/  F2FP.F16.E4M3.UNPACK_B R84, R142.H1 ;  /* 0x0000008eff54723e */ /* 0x000fe200030006ff */
[----:B------:R-:W-:Y:S01]  /*6940*/  HADD2.F32 R78, -RZ, R78.H1_H1 ;  /* 0x3000004eff4e7230 */ /* 0x000fe20000004100 */
[-C--:B------:R-:W-:Y:S01]  /*6950*/  F2FP.F16.E4M3.UNPACK_B R86, R143.reuse ;  /* 0x0000008fff56723e */ /* 0x080fe200020006ff */
[----:B-1----:R-:W3:Y:S01]  /*6960*/  LDTM.x64 R4, tmem[UR4] ;  /* 0x00000004000479ee */ /* 0x002ee20008340000 */
[----:B------:R-:W-:Y:S01]  /*6970*/  F2FP.F16.E4M3.UNPACK_B R88, R143.H1 ;  /* 0x0000008fff58723e */ /* 0x000fe200030006ff */
[----:B------:R-:W-:Y:S01]  /*6980*/  HADD2.F32 R76, -RZ, R76.H1_H1 ;  /* 0x3000004cff4c7230 */ /* 0x000fe20000004100 */
[-C--:B------:R-:W-:Y:S01]  /*6990*/  F2FP.F16.E4M3.UNPACK_B R90, R144.reuse ;  /* 0x00000090ff5a723e */ /* 0x080fe200020006ff */
[----:B------:R-:W-:Y:S01]  /*69a0*/  HADD2.F32 R79, -RZ, R80.H0_H0 ;  /* 0x20000050ff4f7230 */ /* 0x000fe20000004100 */
[----:B------:R-:W-:Y:S01]  /*69b0*/  F2FP.F16.E4M3.UNPACK_B R92, R144.H1 ;  /* 0x00000090ff5c723e */ /* 0x000fe200030006ff */
[--C-:B------:R-:W-:Y:S01]  /*69c0*/  HADD2.F32 R81, -RZ, R82.reuse.H0_H0 ;  /* 0x20000052ff517230 */ /* 0x100fe20000004100 */
[----:B------:R-:W-:Y:S01]  /*69d0*/  SHF.L.U32 R188, R166, 0x4, RZ ;  /* 0x00000004a6bc7819 */ /* 0x000fe200000006ff */
[----:B------:R-:W-:Y:S01]  /*69e0*/  HADD2.F32 R82, -RZ, R82.H1_H1 ;  /* 0x30000052ff527230 */ /* 0x000fe20000004100 */
[----:B------:R-:W-:Y:S01]  /*69f0*/  SHF.L.U32 R190, R165, 0x4, RZ ;  /* 0x00000004a5be7819 */ /* 0x000fe200000006ff */
[--C-:B------:R-:W-:Y:S01]  /*6a00*/  HADD2.F32 R85, -RZ, R86.reuse.H0_H0 ;  /* 0x20000056ff557230 */ /* 0x100fe20000004100 */
[C---:B------:R-:W-:Y:S01]  /*6a10*/  IADD3 R178, PT, PT, R173.reuse, R188, RZ ;  /* 0x000000bcadb27210 */ /* 0x040fe20007ffe0ff */
[----:B------:R-:W-:Y:S01]  /*6a20*/  HADD2.F32 R86, -RZ, R86.H1_H1 ;  /* 0x30000056ff567230 */ /* 0x000fe20000004100 */
[----:B------:R-:W-:Y:S01]  /*6a30*/  IADD3 R180, PT, PT, R173, R190, RZ ;  /* 0x000000beadb47210 */ /* 0x000fe20007ffe0ff */
[--C-:B------:R-:W-:Y:S01]  /*6a40*/  HADD2.F32 R89, -RZ, R90.reuse.H0_H0 ;  /* 0x2000005aff597230 */ /* 0x100fe20000004100 */
[----:B------:R-:W-:Y:S01]  /*6a50*/  SHF.L.U32 R183, R171, 0x4, RZ ;  /* 0x00000004abb77819 */ /* 0x000fe200000006ff */
[----:B------:R-:W-:Y:S01]  /*6a60*/  HADD2.F32 R90, -RZ, R90.H1_H1 ;  /* 0x3000005aff5a7230 */ /* 0x000fe20000004100 */
[----:B------:R-:W-:Y:S01]  /*6a70*/  F2FP.F16.E4M3.UNPACK_B R94, R145 ;  /* 0x00000091ff5e723e */ /* 0x000fe200020006ff */
[----:B------:R-:W-:Y:S01]  /*6a80*/  HADD2.F32 R80, -RZ, R80.H1_H1 ;  /* 0x30000050ff507230 */ /* 0x000fe20000004100 */
[----:B------:R-:W-:Y:S01]  /*6a90*/  F2FP.F16.E4M3.UNPACK_B R98, R146 ;  /* 0x00000092ff62723e */ /* 0x000fe200020006ff */
[----:B------:R-:W-:Y:S01]  /*6aa0*/  HADD2.F32 R83, -RZ, R84.H0_H0 ;  /* 0x20000054ff537230 */ /* 0x000fe20000004100 */
[----:B------:R-:W-:Y:S01]  /*6ab0*/  F2FP.F16.E4M3.UNPACK_B R102, R147 ;  /* 0x00000093ff66723e */ /* 0x000fe200020006ff */
[--C-:B------:R-:W-:Y:S01]  /*6ac0*/  HADD2.F32 R93, -RZ, R94.reuse.H0_H0 ;  /* 0x2000005eff5d7230 */ /* 0x100fe20000004100 */
[----:B------:R-:W-:Y:S01]  /*6ad0*/  F2FP.F16.E4M3.UNPACK_B R106, R148 ;  /* 0x00000094ff6a723e */ /* 0x000fe200020006ff */
[C---:B---3--:R-:W-:Y:S01]  /*6ae0*/  FMUL R0, R70.reuse, R4 ;  /* 0x0000000446007220 */ /* 0x048fe20000400000 */
[C---:B--2---:R-:W-:Y:S01]  /*6af0*/  FMUL R2, R70.reuse, R5 ;  /* 0x0000000546027220 */ /* 0x044fe20000400000 */
[C---:B------:R-:W-:Y:S01]  /*6b00*/  FMUL R4, R70.reuse, R8 ;  /* 0x0000000846047220 */ /* 0x040fe20000400000 */
[C---:B------:R-:W-:Y:S01]  /*6b10*/  FMUL R5, R70.reuse, R9 ;  /* 0x0000000946057220 */ /* 0x040fe20000400000 */
[C---:B------:R-:W-:Y:S01]  /*6b20*/  FFMA R0, R73.reuse, R72, R0 ;  /* 0x0000004849007223 */ /* 0x040fe20000000000 */
[C---:B------:R-:W-:Y:S01]  /*6b30*/  FFMA R2, R73.reuse, R75, R2 ;  /* 0x0000004b49027223 */ /* 0x040fe20000000002 */
[C---:B------:R-:W-:Y:S01]  /*6b40*/  FMUL R8, R70.reuse, R12 ;  /* 0x0000000c46087220 */ /* 0x040fe20000400000 */
[C---:B------:R-:W-:Y:S01]  /*6b50*/  FMUL R9, R70.reuse, R13 ;  /* 0x0000000d46097220 */ /* 0x040fe20000400000 */
[C---:B------:R-:W-:Y:S01]  /*6b60*/  FMUL R12, R70.reuse, R16 ;  /* 0x00000010460c7220 */ /* 0x040fe20000400000 */
[C---:B------:R-:W-:Y:S01]  /*6b70*/  FMUL R13, R70.reuse, R17 ;  /* 0x00000011460d7220 */ /* 0x040fe20000400000 */
[C---:B------:R-:W-:Y:S01]  /*6b80*/  FMUL R16, R70.reuse, R20 ;  /* 0x0000001446107220 */ /* 0x040fe20000400000 */
[C---:B------:R-:W-:Y:S01]  /*6b90*/  FMUL R17, R70.reuse, R21 ;  /* 0x0000001546117220 */ /* 0x040fe20000400000 */
[----:B------:R-:W-:Y:S02]  /*6ba0*/  HADD2.F32 R94, -RZ, R94.H1_H1 ;  /* 0x3000005eff5e7230 */ /* 0x000fe40000004100 */
[C---:B------:R-:W-:Y:S01]  /*6bb0*/  FMUL R20, R70.reuse, R24 ;  /* 0x0000001846147220 */ /* 0x040fe20000400000 */
[C---:B------:R-:W-:Y:S01]  /*6bc0*/  FMUL R21, R70.reuse, R25 ;  /* 0x0000001946157220 */ /* 0x040fe20000400000 */
[--C-:B------:R-:W-:Y:S02]  /*6bd0*/  HADD2.F32 R97, -RZ, R98.reuse.H0_H0 ;  /* 0x20000062ff617230 */ /* 0x100fe40000004100 */
[C---:B------:R-:W-:Y:S01]  /*6be0*/  FMUL R24, R70.reuse, R28 ;  /* 0x0000001c46187220 */ /* 0x040fe20000400000 */
[----:B------:R-:W-:Y:S02]  /*6bf0*/  HADD2.F32 R98, -RZ, R98.H1_H1 ;  /* 0x30000062ff627230 */ /* 0x000fe40000004100 */
[C---:B------:R-:W-:Y:S01]  /*6c00*/  FMUL R25, R70.reuse, R29 ;  /* 0x0000001d46197220 */ /* 0x040fe20000400000 */
[--C-:B------:R-:W-:Y:S02]  /*6c10*/  HADD2.F32 R101, -RZ, R102.reuse.H0_H0 ;  /* 0x20000066ff657230 */ /* 0x100fe40000004100 */
[C---:B------:R-:W-:Y:S01]  /*6c20*/  FMUL R28, R70.reuse, R32 ;  /* 0x00000020461c7220 */ /* 0x040fe20000400000 */
[----:B------:R-:W-:Y:S02]  /*6c30*/  HADD2.F32 R102, -RZ, R102.H1_H1 ;  /* 0x30000066ff667230 */ /* 0x000fe40000004100 */
[C---:B------:R-:W-:Y:S01]  /*6c40*/  FMUL R29, R70.reuse, R33 ;  /* 0x00000021461d7220 */ /* 0x040fe20000400000 */
[--C-:B------:R-:W-:Y:S02]  /*6c50*/  HADD2.F32 R105, -RZ, R106.reuse.H0_H0 ;  /* 0x2000006aff697230 */ /* 0x100fe40000004100 */
[C---:B------:R-:W-:Y:S01]  /*6c60*/  FMUL R32, R70.reuse, R36 ;  /* 0x0000002446207220 */ /* 0x040fe20000400000 */
[----:B------:R-:W-:Y:S01]  /*6c70*/  F2FP.F16.E4M3.UNPACK_B R96, R145.H1 ;  /* 0x00000091ff60723e */ /* 0x000fe200030006ff */
[----:B------:R-:W-:Y:S02]  /*6c80*/  HADD2.F32 R106, -RZ, R106.H1_H1 ;  /* 0x3000006aff6a7230 */ /* 0x000fe40000004100 */
[C---:B------:R-:W-:Y:S01]  /*6c90*/  FMUL R33, R70.reuse, R37 ;  /* 0x0000002546217220 */ /* 0x040fe20000400000 */
[C---:B------:R-:W-:Y:S01]  /*6ca0*/  FMUL R36, R70.reuse, R40 ;  /* 0x0000002846247220 */ /* 0x040fe20000400000 */
[----:B------:R-:W-:Y:S01]  /*6cb0*/  F2FP.F16.E4M3.UNPACK_B R100, R146.H1 ;  /* 0x00000092ff64723e */ /* 0x000fe200030006ff */
        /* <DEDUP_REMOVED lines=8> */
[----:B------:R-:W-:Y:S01]  /*6d40*/  F2FP.F16.E4M3.UNPACK_B R110, R149 ;  /* 0x00000095ff6e723e */ /* 0x000fe200020006ff */
[C---:B------:R-:W-:Y:S01]  /*6d50*/  FMUL R49, R70.reuse, R53 ;  /* 0x0000003546317220 */ /* 0x040fe20000400000 */
[C---:B------:R-:W-:Y:S01]  /*6d60*/  FMUL R52, R70.reuse, R56 ;  /* 0x0000003846347220 */ /* 0x040fe20000400000 */
[----:B------:R-:W-:Y:S01]  /*6d70*/  F2FP.F16.E4M3.UNPACK_B R112, R149.H1 ;  /* 0x00000095ff70723e */ /* 0x000fe200030006ff */
[C---:B------:R-:W-:Y:S01]  /*6d80*/  FMUL R53, R70.reuse, R57 ;  /* 0x0000003946357220 */ /* 0x040fe20000400000 */
[--C-:B------:R-:W-:Y:S02]  /*6d90*/  HADD2.F32 R109, -RZ, R110.reuse.H0_H0 ;  /* 0x2000006eff6d7230 */ /* 0x100fe40000004100 */
[C---:B------:R-:W-:Y:S01]  /*6da0*/  FMUL R56, R70.reuse, R60 ;  /* 0x0000003c46387220 */ /* 0x040fe20000400000 */
[----:B------:R-:W-:Y:S01]  /*6db0*/  F2FP.F16.E4M3.UNPACK_B R114, R150 ;  /* 0x00000096ff72723e */ /* 0x000fe200020006ff */
[----:B------:R-:W-:Y:S02]  /*6dc0*/  HADD2.F32 R110, -RZ, R110.H1_H1 ;  /* 0x3000006eff6e7230 */ /* 0x000fe40000004100 */
[C---:B------:R-:W-:Y:S01]  /*6dd0*/  FMUL R57, R70.reuse, R61 ;  /* 0x0000003d46397220 */ /* 0x040fe20000400000 */
[C---:B------:R-:W-:Y:S01]  /*6de0*/  FMUL R60, R70.reuse, R64 ;  /* 0x00000040463c7220 */ /* 0x040fe20000400000 */
[----:B------:R-:W-:Y:S01]  /*6df0*/  F2FP.F16.E4M3.UNPACK_B R116, R150.H1 ;  /* 0x00000096ff74723e */ /* 0x000fe200030006ff */
[--C-:B------:R-:W-:Y:S02]  /*6e00*/  HADD2.F32 R113, -RZ, R114.reuse.H0_H0 ;  /* 0x20000072ff717230 */ /* 0x100fe40000004100 */
[C---:B------:R-:W-:Y:S01]  /*6e10*/  FMUL R61, R70.reuse, R65 ;  /* 0x00000041463d7220 */ /* 0x040fe20000400000 */
[----:B------:R-:W-:Y:S02]  /*6e20*/  HADD2.F32 R114, -RZ, R114.H1_H1 ;  /* 0x30000072ff727230 */ /* 0x000fe40000004100 */
[C---:B------:R-:W-:Y:S01]  /*6e30*/  FMUL R3, R70.reuse, R6 ;  /* 0x0000000646037220 */ /* 0x040fe20000400000 */
[----:B------:R-:W-:Y:S01]  /*6e40*/  F2FP.F16.E4M3.UNPACK_B R118, R151 ;  /* 0x00000097ff76723e */ /* 0x000fe200020006ff */
[C---:B------:R-:W-:Y:S01]  /*6e50*/  FMUL R7, R70.reuse, R7 ;  /* 0x0000000746077220 */ /* 0x040fe20000400000 */
[C---:B------:R-:W-:Y:S01]  /*6e60*/  FMUL R6, R70.reuse, R10 ;  /* 0x0000000a46067220 */ /* 0x040fe20000400000 */
[----:B------:R-:W-:Y:S01]  /*6e70*/  F2FP.F16.E4M3.UNPACK_B R120, R151.H1 ;  /* 0x00000097ff78723e */ /* 0x000fe200030006ff */
[C---:B------:R-:W-:Y:S01]  /*6e80*/  FFMA R3, R73.reuse, R74, R3 ;  /* 0x0000004a49037223 */ /* 0x040fe20000000003 */
[C---:B------:R-:W-:Y:S01]  /*6e90*/  FFMA R7, R73.reuse, R76, R7 ;  /* 0x0000004c49077223 */ /* 0x040fe20000000007 */
[----:B------:R-:W-:Y:S01]  /*6ea0*/  F2FP.F16.E4M3.UNPACK_B R122, R152 ;  /* 0x00000098ff7a723e */ /* 0x000fe200020006ff */
[C---:B------:R-:W-:Y:S01]  /*6eb0*/  FFMA R4, R73.reuse, R77, R4 ;  /* 0x0000004d49047223 */ /* 0x040fe20000000004 */
[C---:B------:R-:W-:Y:S01]  /*6ec0*/  FFMA R5, R73.reuse, R78, R5 ;  /* 0x0000004e49057223 */ /* 0x040fe20000000005 */
[----:B------:R-:W-:Y:S01]  /*6ed0*/  F2FP.F16.E4M3.UNPACK_B R124, R152.H1 ;  /* 0x00000098ff7c723e */ /* 0x000fe200030006ff */
[----:B------:R-:W-:Y:S01]  /*6ee0*/  FFMA R6, R73, R79, R6 ;  /* 0x0000004f49067223 */ /* 0x000fe20000000006 */
[----:B------:R-:W-:Y:S01]  /*6ef0*/  F2FP.SATFINITE.E4M3.F32.PACK_AB_MERGE_C R179, R7, R3, RZ ;  /* 0x0000000307b3723e */ /* 0x000fe200048070ff */
[--C-:B------:R-:W-:Y:S02]  /*6f00*/  HADD2.F32 R117, -RZ, R118.reuse.H0_H0 ;  /* 0x20000076ff757230 */ /* 0x100fe40000004100 */
[----:B------:R-:W-:Y:S01]  /*6f10*/  FMUL R11, R70, R11 ;  /* 0x0000000b460b7220 */ /* 0x000fe20000400000 */
[----:B------:R-:W-:Y:S01]  /*6f20*/  HADD2.F32 R118, -RZ, R118.H1_H1 ;  /* 0x30000076ff767230 */ /* 0x000fe20000004100 */
[----:B------:R-:W-:Y:S01]  /*6f30*/  F2FP.SATFINITE.E4M3.F32.PACK_AB_MERGE_C R184, R2, R0, R179 ;  /* 0x0000000002b8723e */ /* 0x000fe200048070b3 */
[--C-:B------:R-:W-:Y:S01]  /*6f40*/  HADD2.F32 R121, -RZ, R122.reuse.H0_H0 ;  /* 0x2000007aff797230 */ /* 0x100fe20000004100 */
[----:B------:R-:W-:Y:S01]  /*6f50*/  IADD3 R179, PT, PT, R183, R178, RZ ;  /* 0x000000b2b7b37210 */ /* 0x000fe20007ffe0ff */
[C---:B------:R-:W-:Y:S01]  /*6f60*/  FFMA R11, R73.reuse, R80, R11 ;  /* 0x00000050490b7223 */ /* 0x040fe2000000000b */
[C---:B------:R-:W-:Y:S01]  /*6f70*/  FFMA R8, R73.reuse, R81, R8 ;  /* 0x0000005149087223 */ /* 0x040fe20000000008 */
[----:B------:R-:W-:Y:S01]  /*6f80*/  FFMA R9, R73, R82, R9 ;  /* 0x0000005249097223 */ /* 0x000fe20000000009 */
[----:B------:R-:W-:Y:S02]  /*6f90*/  HADD2.F32 R122, -RZ, R122.H1_H1 ;  /* 0x3000007aff7a7230 */ /* 0x000fe40000004100 */
[C---:B------:R-:W-:Y:S01]  /*6fa0*/  FMUL R10, R70.reuse, R14 ;  /* 0x0000000e460a7220 */ /* 0x040fe20000400000 */
[----:B------:R-:W-:Y:S01]  /*6fb0*/  HADD2.F32 R84, -RZ, R84.H1_H1 ;  /* 0x30000054ff547230 */ /* 0x000fe20000004100 */
[----:B------:R-:W-:Y:S01]  /*6fc0*/  F2FP.SATFINITE.E4M3.F32.PACK_AB_MERGE_C R185, R11, R6, RZ ;  /* 0x000000060bb9723e */ /* 0x000fe200048070ff */
[C---:B------:R-:W-:Y:S01]  /*6fd0*/  FMUL R15, R70.reuse, R15 ;  /* 0x0000000f460f7220 */ /* 0x040fe20000400000 */
[--C-:B------:R-:W-:Y:S02]  /*6fe0*/  HADD2.F32 R87, -RZ, R88.reuse.H0_H0 ;  /* 0x20000058ff577230 */ /* 0x100fe40000004100 */
[----:B------:R-:W-:Y:S01]  /*6ff0*/  FFMA R10, R73, R83, R10 ;  /* 0x00000053490a7223 */ /* 0x000fe2000000000a */
[----:B------:R-:W-:Y:S01]  /*7000*/  F2FP.SATFINITE.E4M3.F32.PACK_AB_MERGE_C R185, R5, R4, R185 ;  /* 0x0000000405b9723e */ /* 0x000fe200048070b9 */
[C---:B------:R-:W-:Y:S01]  /*7010*/  FFMA R15, R73.reuse, R84, R15 ;  /* 0x00000054490f7223 */ /* 0x040fe2000000000f */
[C---:B------:R-:W-:Y:S01]  /*7020*/  FFMA R12, R73.reuse, R85, R12 ;  /* 0x00000055490c7223 */ /* 0x040fe2000000000c */
[----:B------:R-:W-:Y:S01]  /*7030*/  FFMA R13, R73, R86, R13 ;  /* 0x00000056490d7223 */ /* 0x000fe2000000000d */
[----:B------:R-:W-:Y:S02]  /*7040*/  HADD2.F32 R88, -RZ, R88.H1_H1 ;  /* 0x30000058ff587230 */ /* 0x000fe40000004100 */
[C---:B------:R-:W-:Y:S01]  /*7050*/  FMUL R14, R70.reuse, R18 ;  /* 0x00000012460e7220 */ /* 0x040fe20000400000 */
[----:B------:R-:W-:Y:S01]  /*7060*/  F2FP.F16.E4M3.UNPACK_B R126, R153 ;  /* 0x00000099ff7e723e */ /* 0x000fe200020006ff */
[C---:B------:R-:W-:Y:S01]  /*7070*/  FMUL R19, R70.reuse, R19 ;  /* 0x0000001346137220 */ /* 0x040fe20000400000 */
[----:B------:R-:W-:Y:S01]  /*7080*/  HADD2.F32 R91, -RZ, R92.H0_H0 ;  /* 0x2000005cff5b7230 */ /* 0x000fe20000004100 */
[----:B------:R-:W-:Y:S01]  /*7090*/  F2FP.SATFINITE.E4M3.F32.PACK_AB_MERGE_C R186, R15, R10, RZ ;  /* 0x0000000a0fba723e */ /* 0x000fe200048070ff */
[C---:B------:R-:W-:Y:S01]  /*70a0*/  FFMA R14, R73.reuse, R87, R14 ;  /* 0x00000057490e7223 */ /* 0x040fe2000000000e */
[C---:B------:R-:W-:Y:S01]  /*70b0*/  FFMA R19, R73.reuse, R88, R19 ;  /* 0x0000005849137223 */ /* 0x040fe20000000013 */
[C---:B------:R-:W-:Y:S01]  /*70c0*/  FFMA R16, R73.reuse, R89, R16 ;  /* 0x0000005949107223 */ /* 0x040fe20000000010 */
[----:B------:R-:W-:Y:S01]  /*70d0*/  F2FP.F16.E4M3.UNPACK_B R128, R153.H1 ;  /* 0x00000099ff80723e */ /* 0x000fe200030006ff */
[----:B------:R-:W-:Y:S01]  /*70e0*/  FFMA R17, R73, R90, R17 ;  /* 0x0000005a49117223 */ /* 0x000fe20000000011 */
[----:B------:R-:W-:Y:S01]  /*70f0*/  F2FP.SATFINITE.E4M3.F32.PACK_AB_MERGE_C R186, R9, R8, R186 ;  /* 0x0000000809ba723e */ /* 0x000fe200048070ba */
[--C-:B------:R-:W-:Y:S01]  /*7100*/  HADD2.F32 R125, -RZ, R126.reuse.H0_H0 ;  /* 0x2000007eff7d7230 */ /* 0x100fe20000004100 */
[----:B------:R-:W-:Y:S01]  /*7110*/  F2FP.SATFINITE.E4M3.F32.PACK_AB_MERGE_C R187, R19, R14, RZ ;  /* 0x0000000e13bb723e */ /* 0x000fe200048070ff */
[----:B------:R-:W-:Y:S02]  /*7120*/  HADD2.F32 R126, -RZ, R126.H1_H1 ;  /* 0x3000007eff7e7230 */ /* 0x000fe40000004100 */
[C---:B------:R-:W-:Y:S01]  /*7130*/  FMUL R18, R70.reuse, R22 ;  /* 0x0000001646127220 */ /* 0x040fe20000400000 */
[----:B------:R-:W-:Y:S01]  /*7140*/  HADD2.F32 R92, -RZ, R92.H1_H1 ;  /* 0x3000005cff5c7230 */ /* 0x000fe20000004100 */
[----:B------:R-:W-:Y:S01]  /*7150*/  F2FP.SATFINITE.E4M3.F32.PACK_AB_MERGE_C R187, R13, R12, R187 ;  /* 0x0000000c0dbb723e */ /* 0x000fe200048070bb */
[C---:B------:R-:W-:Y:S01]  /*7160*/  FMUL R23, R70.reuse, R23 ;  /* 0x0000001746177220 */ /* 0x040fe20000400000 */
[--C-:B------:R-:W-:Y:S02]  /*7170*/  HADD2.F32 R95, -RZ, R96.reuse.H0_H0 ;  /* 0x20000060ff5f7230 */ /* 0x100fe40000004100 */
[C---:B------:R-:W-:Y:S01]  /*7180*/  FFMA R18, R73.reuse, R91, R18 ;  /* 0x0000005b49127223 */ /* 0x040fe20000000012 */
[----:B------:R-:W-:Y:S01]  /*7190*/  HADD2.F32 R96, -RZ, R96.H1_H1 ;  /* 0x30000060ff607230 */ /* 0x000fe20000004100 */
[----:B------:R1:W-:Y:S01]  /*71a0*/  STS.128 [R137+UR44+0x8200], R184 ;  /* 0x008200b889007988 */ /* 0x0003e20008000c2c */
[C---:B------:R-:W-:Y:S01]  /*71b0*/  FFMA R23, R73.reuse, R92, R23 ;  /* 0x0000005c49177223 */ /* 0x040fe20000000017 */
[C---:B------:R-:W-:Y:S01]  /*71c0*/  FFMA R20, R73.reuse, R93, R20 ;  /* 0x0000005d49147223 */ /* 0x040fe20000000014 */
[----:B------:R-:W-:Y:S01]  /*71d0*/  FFMA R21, R73, R94, R21 ;  /* 0x0000005e49157223 */ /* 0x000fe20000000015 */
        /* <DEDUP_REMOVED lines=20> */
[----:B------:R-:W-:Y:S02]  /*7320*/  HADD2.F32 R104, -RZ, R104.H1_H1 ;  /* 0x30000068ff687230 */ /* 0x000fe40000004100 */
        /* <DEDUP_REMOVED lines=24> */
[----:B------:R1:W-:Y:S01]  /*74b0*/  STS.128 [R178+0x8010], R192 ;  /* 0x008010c0b2007388 */ /* 0x0003e20000000c00 */
[C---:B------:R-:W-:Y:S01]  /*74c0*/  FFMA R39, R73.reuse, R108, R39 ;  /* 0x0000006c49277223 */ /* 0x040fe20000000027 */
[C---:B------:R-:W-:Y:S01]  /*74d0*/  FFMA R36, R73.reuse, R109, R36 ;  /* 0x0000006d49247223 */ /* 0x040fe20000000024 */
[----:B------:R-:W-:Y:S01]  /*74e0*/  FFMA R37, R73, R110, R37 ;  /* 0x0000006e49257223 */ /* 0x000fe20000000025 */
[----:B------:R-:W-:Y:S01]  /*74f0*/  FMUL R38, R70, R42 ;  /* 0x0000002a46267220 */ /* 0x000fe20000400000 */
[----:B------:R-:W-:Y:S01]  /*7500*/  ISETP.NE.AND P0, PT, R176, RZ, PT ;  /* 0x000000ffb000720c */ /* 0x000fe20003f05270 */
[C---:B------:R-:W-:Y:S01]  /*7510*/  FMUL R43, R70.reuse, R43 ;  /* 0x0000002b462b7220 */ /* 0x040fe20000400000 */
[--C-:B------:R-:W-:Y:S01]  /*7520*/  HADD2.F32 R115, -RZ, R116.reuse.H0_H0 ;  /* 0x20000074ff737230 */ /* 0x100fe20000004100 */
[----:B------:R-:W-:Y:S01]  /*7530*/  F2FP.SATFINITE.E4M3.F32.PACK_AB_MERGE_C R196, R39, R34, RZ ;  /* 0x0000002227c4723e */ /* 0x000fe200048070ff */
[C---:B------:R-:W-:Y:S01]  /*7540*/  FFMA R38, R73.reuse, R111, R38 ;  /* 0x0000006f49267223 */ /* 0x040fe20000000026 */
[C---:B------:R-:W-:Y:S01]  /*7550*/  FFMA R43, R73.reuse, R112, R43 ;  /* 0x00000070492b7223 */ /* 0x040fe2000000002b */
[----:B------:R-:W-:Y:S01]  /*7560*/  FFMA R40, R73, R113, R40 ;  /* 0x0000007149287223 */ /* 0x000fe20000000028 */
[----:B------:R-:W-:Y:S01]  /*7570*/  F2FP.SATFINITE.E4M3.F32.PACK_AB_MERGE_C R196, R33, R32, R196 ;  /* 0x0000002021c4723e */ /* 0x000fe200048070c4 */
[----:B------:R-:W-:Y:S01]  /*7580*/  FFMA R41, R73, R114, R41 ;  /* 0x0000007249297223 */ /* 0x000fe20000000029 */
[----:B------:R-:W-:Y:S01]  /*7590*/  HADD2.F32 R116, -RZ, R116.H1_H1 ;  /* 0x30000074ff747230 */ /* 0x000fe20000004100 */
[----:B------:R-:W-:Y:S01]  /*75a0*/  F2FP.SATFINITE.E4M3.F32.PACK_AB_MERGE_C R197, R43, R38, RZ ;  /* 0x000000262bc5723e */ /* 0x000fe200048070ff */
[C---:B------:R-:W-:Y:S01]  /*75b0*/  FMUL R42, R70.reuse, R46 ;  /* 0x0000002e462a7220 */ /* 0x040fe20000400000 */
[C---:B------:R-:W-:Y:S01]  /*75c0*/  FMUL R47, R70.reuse, R47 ;  /* 0x0000002f462f7220 */ /* 0x040fe20000400000 */
[--C-:B------:R-:W-:Y:S01]  /*75d0*/  HADD2.F32 R119, -RZ, R120.reuse.H0_H0 ;  /* 0x20000078ff777230 */ /* 0x100fe20000004100 */
[----:B------:R-:W-:Y:S01]  /*75e0*/  F2FP.SATFINITE.E4M3.F32.PACK_AB_MERGE_C R197, R37, R36, R197 ;  /* 0x0000002425c5723e */ /* 0x000fe200048070c5 */
[C---:B------:R-:W-:Y:S01]  /*75f0*/  FFMA R42, R73.reuse, R115, R42 ;  /* 0x00000073492a7223 */ /* 0x040fe2000000002a */
[C---:B------:R-:W-:Y:S01]  /*7600*/  FFMA R47, R73.reuse, R116, R47 ;  /* 0x00000074492f7223 */ /* 0x040fe2000000002f */
[----:B------:R-:W-:Y:S01]  /*7610*/  FFMA R44, R73, R117, R44 ;  /* 0x00000075492c7223 */ /* 0x000fe2000000002c */
[----:B------:R-:W-:Y:S01]  /*7620*/  ISETP.NE.AND P6, PT, R189, RZ, PT ;  /* 0x000000ffbd00720c */ /* 0x000fe20003fc5270 */
[----:B------:R-:W-:Y:S01]  /*7630*/  FFMA R45, R73, R118, R45 ;  /* 0x00000076492d7223 */ /* 0x000fe2000000002d */
[----:B------:R-:W-:Y:S01]  /*7640*/  HADD2.F32 R120, -RZ, R120.H1_H1 ;  /* 0x30000078ff787230 */ /* 0x000fe20000004100 */
[----:B------:R-:W-:Y:S01]  /*7650*/  F2FP.SATFINITE.E4M3.F32.PACK_AB_MERGE_C R198, R47, R42, RZ ;  /* 0x0000002a2fc6723e */ /* 0x000fe200048070ff */
[C---:B------:R-:W-:Y:S01]  /*7660*/  FMUL R46, R70.reuse, R50 ;  /* 0x00000032462e7220 */ /* 0x040fe20000400000 */
[C---:B------:R-:W-:Y:S01]  /*7670*/  FMUL R51, R70.reuse, R51 ;  /* 0x0000003346337220 */ /* 0x040fe20000400000 */
[--C-:B------:R-:W-:Y:S02]  /*7680*/  HADD2.F32 R123, -RZ, R124.reuse.H0_H0 ;  /* 0x2000007cff7b7230 */ /* 0x100fe40000004100 */
[C---:B------:R-:W-:Y:S01]  /*7690*/  FMUL R50, R70.reuse, R54 ;  /* 0x0000003646327220 */ /* 0x040fe20000400000 */
[C---:B------:R-:W-:Y:S01]  /*76a0*/  FFMA R46, R73.reuse, R119, R46 ;  /* 0x00000077492e7223 */ /* 0x040fe2000000002e */
[----:B------:R-:W-:Y:S02]  /*76b0*/  HADD2.F32 R124, -RZ, R124.H1_H1 ;  /* 0x3000007cff7c7230 */ /* 0x000fe40000004100 */
[C---:B------:R-:W-:Y:S01]  /*76c0*/  FFMA R51, R73.reuse, R120, R51 ;  /* 0x0000007849337223 */ /* 0x040fe20000000033 */
[C---:B------:R-:W-:Y:S01]  /*76d0*/  FMUL R55, R70.reuse, R55 ;  /* 0x0000003746377220 */ /* 0x040fe20000400000 */
[C---:B------:R-:W-:Y:S01]  /*76e0*/  FFMA R48, R73.reuse, R121, R48 ;  /* 0x0000007949307223 */ /* 0x040fe20000000030 */
[C---:B------:R-:W-:Y:S01]  /*76f0*/  FFMA R49, R73.reuse, R122, R49 ;  /* 0x0000007a49317223 */ /* 0x040fe20000000031 */
[--C-:B------:R-:W-:Y:S02]  /*7700*/  HADD2.F32 R127, -RZ, R128.reuse.H0_H0 ;  /* 0x20000080ff7f7230 */ /* 0x100fe40000004100 */
[C---:B------:R-:W-:Y:S01]  /*7710*/  FFMA R50, R73.reuse, R123, R50 ;  /* 0x0000007b49327223 */ /* 0x040fe20000000032 */
[----:B------:R-:W-:Y:S02]  /*7720*/  HADD2.F32 R128, -RZ, R128.H1_H1 ;  /* 0x30000080ff807230 */ /* 0x000fe40000004100 */
[C---:B------:R-:W-:Y:S01]  /*7730*/  FMUL R54, R70.reuse, R58 ;  /* 0x0000003a46367220 */ /* 0x040fe20000400000 */
        /* <DEDUP_REMOVED lines=16> */
[----:B------:R-:W-:Y:S01]  /*7840*/  FFMA R63, R73, R132, R63 ;  /* 0x00000084493f7223 */ /* 0x000fe2000000003f */
[----:B------:R-:W-:Y:S01]  /*7850*/  FMUL R67, R70, R67 ;  /* 0x0000004346437220 */ /* 0x000fe20000400000 */
[----:B------:R-:W-:Y:S01]  /*7860*/  F2FP.SATFINITE.E4M3.F32.PACK_AB_MERGE_C R199, R51, R46, RZ ;  /* 0x0000002e33c7723e */ /* 0x000fe200048070ff */
[C---:B------:R-:W-:Y:S01]  /*7870*/  FFMA R60, R73.reuse, R133, R60 ;  /* 0x00000085493c7223 */ /* 0x040fe2000000003c */
[C---:B------:R-:W-:Y:S01]  /*7880*/  FFMA R61, R73.reuse, R134, R61 ;  /* 0x00000086493d7223 */ /* 0x040fe2000000003d */
[C---:B------:R-:W-:Y:S01]  /*7890*/  FFMA R62, R73.reuse, R135, R62 ;  /* 0x00000087493e7223 */ /* 0x040fe2000000003e */
[----:B------:R-:W-:Y:S01]  /*78a0*/  FFMA R67, R73, R136, R67 ;  /* 0x0000008849437223 */ /* 0x000fe20000000043 */
[----:B------:R-:W-:Y:S02]  /*78b0*/  F2FP.SATFINITE.E4M3.F32.PACK_AB_MERGE_C R198, R41, R40, R198 ;  /* 0x0000002829c6723e */ /* 0x000fe400048070c6 */
[----:B------:R-:W-:Y:S02]  /*78c0*/  F2FP.SATFINITE.E4M3.F32.PACK_AB_MERGE_C R199, R45, R44, R199 ;  /* 0x0000002c2dc7723e */ /* 0x000fe400048070c7 */
[----:B------:R-:W-:Y:S02]  /*78d0*/  F2FP.SATFINITE.E4M3.F32.PACK_AB_MERGE_C R200, R55, R50, RZ ;  /* 0x0000003237c8723e */ /* 0x000fe400048070ff */
[----:B------:R-:W-:Y:S01]  /*78e0*/  F2FP.SATFINITE.E4M3.F32.PACK_AB_MERGE_C R201, R59, R54, RZ ;  /* 0x000000363bc9723e */ /* 0x000fe200048070ff */
[----:B------:R1:W-:Y:S01]  /*78f0*/  STS.128 [R180+0x8020], R196 ;  /* 0x008020c4b4007388 */ /* 0x0003e20000000c00 */
[----:B------:R-:W-:Y:S02]  /*7900*/  F2FP.SATFINITE.E4M3.F32.PACK_AB_MERGE_C R202, R63, R58, RZ ;  /* 0x0000003a3fca723e */ /* 0x000fe400048070ff */
[----:B------:R-:W-:Y:S02]  /*7910*/  F2FP.SATFINITE.E4M3.F32.PACK_AB_MERGE_C R203, R67, R62, RZ ;  /* 0x0000003e43cb723e */ /* 0x000fe400048070ff */
[----:B------:R-:W-:Y:S02]  /*7920*/  F2FP.SATFINITE.E4M3.F32.PACK_AB_MERGE_C R200, R49, R48, R200 ;  /* 0x0000003031c8723e */ /* 0x000fe400048070c8 */
[----:B------:R-:W-:Y:S02]  /*7930*/  F2FP.SATFINITE.E4M3.F32.PACK_AB_MERGE_C R201, R53, R52, R201 ;  /* 0x0000003435c9723e */ /* 0x000fe400048070c9 */
[----:B------:R-:W-:Y:S02]  /*7940*/  F2FP.SATFINITE.E4M3.F32.PACK_AB_MERGE_C R202, R57, R56, R202 ;  /* 0x0000003839ca723e */ /* 0x000fe400048070ca */
[----:B------:R-:W-:Y:S02]  /*7950*/  F2FP.SATFINITE.E4M3.F32.PACK_AB_MERGE_C R203, R61, R60, R203 ;  /* 0x0000003c3dcb723e */ /* 0x000fe400048070cb */
[----:B------:R-:W-:Y:S02]  /*7960*/  LEA R191, R168, UR44, 0x3 ;  /* 0x0000002ca8bf7c11 */ /* 0x000fe4000f8e18ff */
[----:B------:R-:W-:Y:S01]  /*7970*/  @P6 SHF.L.U32 R204, R167, 0x1f, RZ ;  /* 0x0000001fa7cc6819 */ /* 0x000fe200000006ff */
[----:B------:R1:W-:Y:S01]  /*7980*/  STS.128 [R179+0x8010], R200 ;  /* 0x008010c8b3007388 */ /* 0x0003e20000000c00 */
[----:B------:R-:W-:Y:S01]  /*7990*/  @!PT LDS RZ, [RZ] ;  /* 0x00000000fffff984 */ /* 0x000fe20000000800 */
[----:B------:R-:W-:Y:S01]  /*79a0*/  @!PT LDS RZ, [RZ] ;  /* 0x00000000fffff984 */ /* 0x000fe20000000800 */
[----:B------:R-:W-:Y:S01]  /*79b0*/  @!PT LDS RZ, [RZ] ;  /* 0x00000000fffff984 */ /* 0x000fe20000000800 */
[----:B------:R-:W-:Y:S01]  /*79c0*/  @!PT LDS RZ, [RZ] ;  /* 0x00000000fffff984 */ /* 0x000fe20000000800 */
[----:B------:R2:W-:Y:S07]  /*79d0*/  MEMBAR.ALL.CTA ;  /* 0x0000000000007992 */ /* 0x0005ee0000008000 */
[----:B--2---:R-:W2:Y:S02]  /*79e0*/  FENCE.VIEW.ASYNC.S ;  /* 0x00000000000073c6 */ /* 0x004ea40000000000 */
[----:B--2---:R-:W-:Y:S06]  /*79f0*/  BAR.SYNC.DEFER_BLOCKING 0x1, 0x80 ;  /* 0x0042000000007b1d */ /* 0x004fec0000010000 */
[----:B------:R-:W-:Y:S05]  /*7a00*/  @P0 BRA `(.L_x_116) ;  /* 0x0000000000280947 */ /* 0x000fea0003800000 */
[----:B------:R-:W-:Y:S01]  /*7a10*/  UIADD3 UR4, UPT, UPT, UR44, 0x8200, URZ ;  /* 0x000082002c047890 */ /* 0x000fe2000fffe0ff */
[----:B------:R-:W-:Y:S05]  /*7a20*/  UMOV UR51, UR36 ;  /* 0x0000002400337c82 */ /* 0x000fea0008000000 */
[----:B------:R-:W-:Y:S01]  /*7a30*/  MOV R175, UR4 ;  /* 0x0000000400af7c02 */ /* 0x000fe20008000f00 */
[----:B------:R-:W-:Y:S03]  /*7a40*/  UIADD3 UR4, UP0, UPT, UR62, 0x680, URZ ;  /* 0x000006803e047890 */ /* 0x000fe6000ff1e0ff */
[----:B------:R-:W-:Y:S01]  /*7a50*/  R2UR UR48, R175 ;  /* 0x00000000af3072ca */ /* 0x000fe200000e0000 */
[----:B------:R-:W-:Y:S11]  /*7a60*/  UIADD3.X UR5, UPT, UPT, URZ, UR63, URZ, UP0, !UPT ;  /* 0x0000003fff057290 */ /* 0x000ff600087fe4ff */
[----:B------:R-:W-:Y:S01]  /*7a70*/  @!UPT UIADD3 URZ, UPT, UPT, URZ, URZ, URZ ;  /* 0x000000fffffff290 */ /* 0x000fe2000fffe0ff */
[----:B------:R2:W-:Y:S01]  /*7a80*/  UTMASTG.3D [UR48], [UR4] ;  /* 0x00000030040073b5 */ /* 0x0005e20008010000 */
[----:B------:R0:W-:Y:S01]  /*7a90*/  UTMACMDFLUSH ;  /* 0x00000000000079b7 */ /* 0x0001e20000000000 */
[----:B--2---:R-:W-:Y:S04]  /*7aa0*/  DEPBAR.LE SB0, 0x1 ;  /* 0x000080400000791a */ /* 0x004fe80000000000 */
.L_x_116:
[----:B------:R-:W-:Y:S05]  /*7ab0*/  BSYNC.RECONVERGENT B0 ;  /* 0x0000000000007941 */ /* 0x000fea0003800200 */
.L_x_115:
[----:B------:R-:W-:Y:S06]  /*7ac0*/  BAR.SYNC.DEFER_BLOCKING 0x1, 0x80 ;  /* 0x0042000000007b1d */ /* 0x000fec0000010000 */
[----:B------:R-:W2:Y:S01]  /*7ad0*/  @P6 SYNCS.PHASECHK.TRANS64.TRYWAIT P0, [R191+URZ+0x40], R204 ;  /* 0x000040ccbf0065a7 */ /* 0x000ea200080011ff */
[----:B------:R-:W-:Y:S01]  /*7ae0*/  BSSY B1, `(.L_x_117) ;  /* 0x0000023000017945 */ /* 0x000fe20003800000 */
[----:B--2---:R-:W-:Y:S03]  /*7af0*/  @P6 SEL R181, RZ, 0x1, !P0 ;  /* 0x00000001ffb56807 */ /* 0x004fe60004000000 */
[----:B------:R-:W-:Y:S05]  /*7b00*/  @!P6 BRA `(.L_x_118) ;  /* 0x000000000080e947 */ /* 0x000fea0003800000 */
[----:B------:R-:W-:Y:S01]  /*7b10*/  ISETP.NE.AND P1, PT, R182, RZ, PT ;  /* 0x000000ffb600720c */ /* 0x000fe20003f25270 */
[----:B------:R-:W-:Y:S01]  /*7b20*/  BSSY B0, `(.L_x_119) ;  /* 0x000000a000007945 */ /* 0x000fe20003800000 */
[----:B------:R-:W-:Y:S11]  /*7b30*/  ISETP.NE.AND P0, PT, R181, RZ, PT ;  /* 0x000000ffb500720c */ /* 0x000ff60003f05270 */
[----:B------:R-:W-:Y:S04]  /*7b40*/  @P1 IMAD R3, R168, 0x2000, R173 ;  /* 0x00002000a8031824 */ /* 0x000fe800078e02ad */
[C---:B------:R-:W-:Y:S01]  /*7b50*/  @P1 IMAD.IADD R6, R3.reuse, 0x1, R188 ;  /* 0x0000000103061824 */ /* 0x040fe200078e02bc */
[----:B------:R-:W-:Y:S03]  /*7b60*/  @P1 IADD3 R4, PT, PT, R3, R190, RZ ;  /* 0x000000be03041210 */ /* 0x000fe60007ffe0ff */
[----:B------:R-:W-:Y:S01]  /*7b70*/  @P1 IMAD.IADD R2, R183, 0x1, R6 ;  /* 0x00000001b7021824 */ /* 0x000fe200078e0206 */
[----:B------:R-:W-:Y:S06]  /*7b80*/  @P0 BRA `(.L_x_120) ;  /* 0x00000000000c0947 */ /* 0x000fec0003800000 */
[----:B------:R-:W-:Y:S04]  /*7b90*/  SHF.L.U32 R0, R167, 0x1f, RZ ;  /* 0x0000001fa7007819 */ /* 0x000fe800000006ff */
[----:B------:R-:W2:Y:S02]  /*7ba0*/  SYNCS.PHASECHK.TRANS64.TRYWAIT P0, [R191+URZ+0x40], R0 ;  /* 0x00004000bf0075a7 */ /* 0x000ea400080011ff */
[----:B--2---:R-:W-:Y:S05]  /*7bb0*/  @!P0 BRA `(.L_x_121) ;  /* 0x0000004c00248947 */ /* 0x004fea0003800000 */
.L_x_120:
[----:B------:R-:W-:Y:S05]  /*7bc0*/  BSYNC B0 ;  /* 0x0000000000007941 */ /* 0x000fea0003800000 */
.L_x_119:
[----:B------:R-:W-:Y:S01]  /*7bd0*/  ISETP.NE.AND P0, PT, R182, RZ, PT ;  /* 0x000000ffb600720c */ /* 0x000fe20003f05270 */
[----:B--2---:R-:W-:Y:S02]  /*7be0*/  VIADD R191, R191, 0x60 ;  /* 0x00000060bfbf7836 */ /* 0x004fe40000000000 */
[----:B------:R-:W-:Y:S02]  /*7bf0*/  IMAD.U32 R0, RZ, RZ, UR45 ;  /* 0x0000002dff007e24 */ /* 0x000fe4000f8e00ff */
[----:B------:R-:W-:Y:S03]  /*7c00*/  VIADD R168, R168, 0x1 ;  /* 0x00000001a8a87836 */ /* 0x000fe60000000000 */
[----:B------:R-:W-:Y:S05]  /*7c10*/  PRMT R0, R0, 0x654, R191 ;  /* 0x0000065400007816 */ /* 0x000fea00000000bf */
[----:B------:R2:W3:Y:S04]  /*7c20*/  @P0 LDS.128 R140, [R3] ;  /* 0x00000000038c0984 */ /* 0x0004e80000000c00 */
[----:B------:R2:W4:Y:S04]  /*7c30*/  @P0 LDS.128 R148, [R4+0x20] ;  /* 0x0000200004940984 */ /* 0x0005280000000c00 */
        /* <DEDUP_REMOVED lines=12> */
[----:B--234-:R-:W-:Y:S02]  /*7d00*/  LOP3.LUT R167, R167, R0, RZ, 0x3c, !PT ;  /* 0x00000000a7a77212 */ /* 0x01cfe400078e3cff */
.L_x_118:
[----:B------:R-:W-:Y:S05]  /*7d10*/  BSYNC B1 ;  /* 0x0000000000017941 */ /* 0x000fea0003800000 */
.L_x_117:
[----:B------:R-:W-:Y:S01]  /*7d20*/  VIADD R0, R71, 0x40 ;  /* 0x0000004047007836 */ /* 0x000fe20000000000 */
[----:B------:R-:W-:Y:S04]  /*7d30*/  BSSY.RECONVERGENT B6, `(.L_x_122) ;  /* 0x0000015000067945 */ /* 0x000fe80003800200 */
[----:B------:R-:W-:Y:S04]  /*7d40*/  SHF.R.U32.HI R0, RZ, 0x15, R0 ;  /* 0x00000015ff007819 */ /* 0x000fe80000011600 */
[----:B------:R-:W-:Y:S11]  /*7d50*/  LOP3.LUT P0, RZ, R0, 0x3, R159, 0x48, !PT ;  /* 0x0000000300ff7812 */ /* 0x000ff6000780489f */
[----:B------:R-:W-:Y:S02]  /*7d60*/  @!UPT UIADD3 URZ, UPT, UPT, URZ, URZ, URZ ;  /* 0x000000fffffff290 */ /* 0x000fe4000fffe0ff */
        /* <DEDUP_REMOVED lines=8> */
[----:B------:R-:W5:Y:S01]  /*7df0*/  LDCU.64 UR4, c[0x4][0x18] ;  /* 0x01000300ff0477ac */ /* 0x000f620008000a00 */
[----:B--2---:R-:W-:Y:S01]  /*7e00*/  MOV R5, UR9 ;  /* 0x0000000900057c02 */ /* 0x004fe20008000f00 */
[----:B------:R-:W-:Y:S01]  /*7e10*/  IMAD.U32 R4, RZ, RZ, UR8 ;  /* 0x00000008ff047e24 */ /* 0x000fe2000f8e00ff */
[----:B---3--:R-:W-:Y:S01]  /*7e20*/  MOV R7, UR7 ;  /* 0x0000000700077c02 */ /* 0x008fe20008000f00 */
[----:B------:R-:W-:Y:S01]  /*7e30*/  IMAD.U32 R6, RZ, RZ, UR6 ;  /* 0x00000006ff067e24 */ /* 0x000fe2000f8e00ff */
[----:B-----5:R-:W-:Y:S01]  /*7e40*/  MOV R11, UR5 ;  /* 0x00000005000b7c02 */ /* 0x020fe20008000f00 */
[----:B------:R-:W-:Y:S02]  /*7e50*/  IMAD.U32 R10, RZ, RZ, UR4 ;  /* 0x00000004ff0a7e24 */ /* 0x000fe4000f8e00ff */
[----:B------:R-:W-:Y:S07]  /*7e60*/  LEPC R20, `(.L_x_123) ;  /* 0x000000001014794e */ /* 0x000fee0000000000 */
[----:B-1--4-:R-:W-:Y:S05]  /*7e70*/  CALL.ABS.NOINC R2 ;  /* 0x0000000002007343 */ /* 0x012fea0003c00000 */
.L_x_123:
[----:B------:R-:W-:Y:S05]  /*7e80*/  BSYNC.RECONVERGENT B6 ;  /* 0x0000000000067941 */ /* 0x000fea0003800200 */
.L_x_122:
[----:B------:R-:W-:Y:S01]  /*7e90*/  F2FP.F16.E4M3.UNPACK_B R4, R141 ;  /* 0x0000008dff04723e */ /* 0x000fe200020006ff */
[----:B------:R-:W-:Y:S05]  /*7ea0*/  WARPSYNC.ALL ;  /* 0x0000000000007948 */ /* 0x000fea0003800000 */
[----:B------:R-:W-:Y:S01]  /*7eb0*/  R2UR UR4, R71 ;  /* 0x00000000470472ca */ /* 0x000fe200000e0000 */
[--C-:B------:R-:W-:Y:S01]  /*7ec0*/  HADD2.F32 R78, -RZ, R4.reuse.H0_H0 ;  /* 0x20000004ff4e7230 */ /* 0x100fe20000004100 */
[-C--:B------:R-:W-:Y:S01]  /*7ed0*/  F2FP.F16.E4M3.UNPACK_B R0, R140.reuse ;  /* 0x0000008cff00723e */ /* 0x080fe200020006ff */
[----:B------:R-:W-:Y:S01]  /*7ee0*/  HADD2.F32 R75, -RZ, R4.H1_H1 ;  /* 0x30000004ff4b7230 */ /* 0x000fe20000004100 */
[----:B------:R-:W-:Y:S01]  /*7ef0*/  F2FP.F16.E4M3.UNPACK_B R4, R143 ;  /* 0x0000008fff04723e */ /* 0x000fe200020006ff */
[----:B------:R-:W-:Y:S01]  /*7f00*/  BSSY.RECONVERGENT B0, `(.L_x_124) ;  /* 0x0000116000007945 */ /* 0x000fe20003800200 */
[----:B------:R-:W-:Y:S01]  /*7f10*/  F2FP.F16.E4M3.UNPACK_B R3, R140.H1 ;  /* 0x0000008cff03723e */ /* 0x000fe200030006ff */
[--C-:B------:R-:W-:Y:S01]  /*7f20*/  HADD2.F32 R2, -RZ, R0.reuse.H0_H0 ;  /* 0x20000000ff027230 */ /* 0x100fe20000004100 */
[----:B-1----:R-:W-:Y:S01]  /*7f30*/  F2FP.F16.E4M3.UNPACK_B R127, R154 ;  /* 0x0000009aff7f723e */ /* 0x002fe200020006ff */
[----:B------:R-:W-:Y:S01]  /*7f40*/  HADD2.F32 R72, -RZ, R0.H1_H1 ;  /* 0x30000000ff487230 */ /* 0x000fe20000004100 */
[----:B------:R-:W-:Y:S01]  /*7f50*/  F2FP.F16.E4M3.UNPACK_B R0, R141.H1 ;  /* 0x0000008dff00723e */ /* 0x000fe200030006ff */
[--C-:B------:R-:W-:Y:S01]  /*7f60*/  HADD2.F32 R74, -RZ, R3.reuse.H0_H0 ;  /* 0x20000003ff4a7230 */ /* 0x100fe20000004100 */
[----:B------:R-:W-:Y:S01]  /*7f70*/  F2FP.F16.E4M3.UNPACK_B R117, R151.H1 ;  /* 0x00000097ff75723e */ /* 0x000fe200030006ff */
[----:B------:R-:W-:Y:S01]  /*7f80*/  HADD2.F32 R76, -RZ, R3.H1_H1 ;  /* 0x30000003ff4c7230 */ /* 0x000fe20000004100 */
[-C--:B------:R-:W-:Y:S01]  /*7f90*/  F2FP.F16.E4M3.UNPACK_B R3, R142.reuse ;  /* 0x0000008eff03723e */ /* 0x080fe200020006ff */
[--C-:B------:R-:W-:Y:S01]  /*7fa0*/  HADD2.F32 R80, -RZ, R0.reuse.H0_H0 ;  /* 0x20000000ff507230 */ /* 0x100fe20000004100 */
[----:B------:R-:W-:Y:S01]  /*7fb0*/  ISETP.NE.AND P0, PT, R176, RZ, PT ;  /* 0x000000ffb000720c */ /* 0x000fe20003f05270 */
[----:B------:R-:W-:Y:S01]  /*7fc0*/  HADD2.F32 R77, -RZ, R0.H1_H1 ;  /* 0x30000000ff4d7230 */ /* 0x000fe20000004100 */
[----:B------:R-:W-:Y:S01]  /*7fd0*/  F2FP.F16.E4M3.UNPACK_B R0, R142.H1 ;  /* 0x0000008eff00723e */ /* 0x000fe200030006ff */
[--C-:B------:R-:W-:Y:S01]  /*7fe0*/  HADD2.F32 R82, -RZ, R3.reuse.H0_H0 ;  /* 0x20000003ff527230 */ /* 0x100fe20000004100 */
[----:B------:R-:W-:Y:S01]  /*7ff0*/  ISETP.NE.AND P6, PT, R189, RZ, PT ;  /* 0x000000ffbd00720c */ /* 0x000fe20003fc5270 */
[----:B------:R-:W-:Y:S01]  /*8000*/  HADD2.F32 R79, -RZ, R3.H1_H1 ;  /* 0x30000003ff4f7230 */ /* 0x000fe20000004100 */
[----:B------:R-:W-:Y:S01]  /*8010*/  F2FP.F16.E4M3.UNPACK_B R3, R143.H1 ;  /* 0x0000008fff03723e */ /* 0x000fe200030006ff */
[--C-:B------:R-:W-:Y:S02]  /*8020*/  HADD2.F32 R84, -RZ, R0.reuse.H0_H0 ;  /* 0x20000000ff547230 */ /* 0x100fe40000004100 */
[----:B------:R-:W-:Y:S01]  /*8030*/  HADD2.F32 R81, -RZ, R0.H1_H1 ;  /* 0x30000000ff517230 */ /* 0x000fe20000004100 */
[-C--:B------:R-:W-:Y:S01]  /*8040*/  F2FP.F16.E4M3.UNPACK_B R0, R144.reuse ;  /* 0x00000090ff00723e */ /* 0x080fe200020006ff */
[--C-:B------:R-:W-:Y:S02]  /*8050*/  HADD2.F32 R86, -RZ, R4.reuse.H0_H0 ;  /* 0x20000004ff567230 */ /* 0x100fe40000004100 */
[----:B------:R-:W-:Y:S01]  /*8060*/  HADD2.F32 R83, -RZ, R4.H1_H1 ;  /* 0x30000004ff537230 */ /* 0x000fe20000004100 */
[-C--:B------:R-:W-:Y:S01]  /*8070*/  F2FP.F16.E4M3.UNPACK_B R4, R145.reuse ;  /* 0x00000091ff04723e */ /* 0x080fe200020006ff */
[--C-:B------:R-:W-:Y:S02]  /*8080*/  HADD2.F32 R90, -RZ, R0.reuse.H0_H0 ;  /* 0x20000000ff5a7230 */ /* 0x100fe40000004100 */
[----:B------:R-:W-:Y:S01]  /*8090*/  HADD2.F32 R87, -RZ, R0.H1_H1 ;  /* 0x30000000ff577230 */ /* 0x000fe20000004100 */
[----:B------:R-:W-:Y:S01]  /*80a0*/  F2FP.F16.E4M3.UNPACK_B R0, R145.H1 ;  /* 0x00000091ff00723e */ /* 0x000fe200030006ff */
[--C-:B------:R-:W-:Y:S02]  /*80b0*/  HADD2.F32 R88, -RZ, R3.reuse.H0_H0 ;  /* 0x20000003ff587230 */ /* 0x100fe40000004100 */
[----:B------:R-:W-:Y:S01]  /*80c0*/  HADD2.F32 R85, -RZ, R3.H1_H1 ;  /* 0x30000003ff557230 */ /* 0x000fe20000004100 */
[----:B------:R-:W-:Y:S01]  /*80d0*/  F2FP.F16.E4M3.UNPACK_B R3, R144.H1 ;  /* 0x00000090ff03723e */ /* 0x000fe200030006ff */
[--C-:B------:R-:W-:Y:S02]  /*80e0*/  HADD2.F32 R96, -RZ, R0.reuse.H0_H0 ;  /* 0x20000000ff607230 */ /* 0x100fe40000004100 */
[----:B------:R-:W-:Y:S01]  /*80f0*/  HADD2.F32 R93, -RZ, R0.H1_H1 ;  /* 0x30000000ff5d7230 */ /* 0x000fe20000004100 */
[-C--:B------:R-:W-:Y:S01]  /*8100*/  F2FP.F16.E4M3.UNPACK_B R0, R146.reuse.H1 ;  /* 0x00000092ff00723e */ /* 0x080fe200030006ff */
[--C-:B------:R-:W-:Y:S02]  /*8110*/  HADD2.F32 R94, -RZ, R4.reuse.H0_H0 ;  /* 0x20000004ff5e7230 */ /* 0x100fe40000004100 */
[----:B------:R-:W-:Y:S01]  /*8120*/  HADD2.F32 R91, -RZ, R4.H1_H1 ;  /* 0x30000004ff5b7230 */ /* 0x000fe20000004100 */
[----:B------:R-:W-:Y:S01]  /*8130*/  F2FP.F16.E4M3.UNPACK_B R4, R147 ;  /* 0x00000093ff04723e */ /* 0x000fe200020006ff */
[--C-:B------:R-:W-:Y:S02]  /*8140*/  HADD2.F32 R92, -RZ, R3.reuse.H0_H0 ;  /* 0x20000003ff5c7230 */ /* 0x100fe40000004100 */
[----:B------:R-:W-:Y:S01]  /*8150*/  HADD2.F32 R89, -RZ, R3.H1_H1 ;  /* 0x30000003ff597230 */ /* 0x000fe20000004100 */
[----:B------:R-:W-:Y:S01]  /*8160*/  F2FP.F16.E4M3.UNPACK_B R3, R146 ;  /* 0x00000092ff03723e */ /* 0x000fe200020006ff */
[--C-:B------:R-:W-:Y:S02]  /*8170*/  HADD2.F32 R100, -RZ, R0.reuse.H0_H0 ;  /* 0x20000000ff647230 */ /* 0x100fe40000004100 */
[----:B------:R-:W-:Y:S01]  /*8180*/  HADD2.F32 R97, -RZ, R0.H1_H1 ;  /* 0x30000000ff617230 */ /* 0x000fe20000004100 */
[-C--:B------:R-:W-:Y:S01]  /*8190*/  F2FP.F16.E4M3.UNPACK_B R0, R148.reuse ;  /* 0x00000094ff00723e */ /* 0x080fe200020006ff */
[--C-:B------:R-:W-:Y:S02]  /*81a0*/  HADD2.F32 R102, -RZ, R4.reuse.H0_H0 ;  /* 0x20000004ff667230 */ /* 0x100fe40000004100 */
[----:B------:R-:W-:Y:S01]  /*81b0*/  HADD2.F32 R99, -RZ, R4.H1_H1 ;  /* 0x30000004ff637230 */ /* 0x000fe20000004100 */
[----:B------:R-:W-:Y:S01]  /*81c0*/  F2FP.F16.E4M3.UNPACK_B R4, R149 ;  /* 0x00000095ff04723e */ /* 0x000fe200020006ff */
[--C-:B------:R-:W-:Y:S02]  /*81d0*/  HADD2.F32 R98, -RZ, R3.reuse.H0_H0 ;  /* 0x20000003ff627230 */ /* 0x100fe40000004100 */
[----:B------:R-:W-:Y:S01]  /*81e0*/  HADD2.F32 R95, -RZ, R3.H1_H1 ;  /* 0x30000003ff5f7230 */ /* 0x000fe20000004100 */
[----:B------:R-:W-:Y:S01]  /*81f0*/  F2FP.F16.E4M3.UNPACK_B R3, R147.H1 ;  /* 0x00000093ff03723e */ /* 0x000fe200030006ff */
[--C-:B------:R-:W-:Y:S02]  /*8200*/  HADD2.F32 R106, -RZ, R0.reuse.H0_H0 ;  /* 0x20000000ff6a7230 */ /* 0x100fe40000004100 */
[----:B------:R-:W-:Y:S01]  /*8210*/  HADD2.F32 R103, -RZ, R0.H1_H1 ;  /* 0x30000000ff677230 */ /* 0x000fe20000004100 */
[----:B------:R-:W-:Y:S01]  /*8220*/  F2FP.F16.E4M3.UNPACK_B R0, R148.H1 ;  /* 0x00000094ff00723e */ /* 0x000fe200030006ff */
[--C-:B------:R-:W-:Y:S02]  /*8230*/  HADD2.F32 R110, -RZ, R4.reuse.H0_H0 ;  /* 0x20000004ff6e7230 */ /* 0x100fe40000004100 */
[----:B------:R-:W-:Y:S02]  /*8240*/  HADD2.F32 R107, -RZ, R4.H1_H1 ;  /* 0x30000004ff6b7230 */ /* 0x000fe40000004100 */
[--C-:B------:R-:W-:Y:S01]  /*8250*/  HADD2.F32 R104, -RZ, R3.reuse.H0_H0 ;  /* 0x20000003ff687230 */ /* 0x100fe20000004100 */
[----:B------:R-:W1:Y:S01]  /*8260*/  LDTM.x64 R4, tmem[UR4+0x40] ;  /* 0x00004004000479ee */ /* 0x000e620008340000 */
[----:B------:R-:W-:Y:S01]  /*8270*/  HADD2.F32 R101, -RZ, R3.H1_H1 ;  /* 0x30000003ff657230 */ /* 0x000fe20000004100 */
[----:B------:R-:W-:Y:S01]  /*8280*/  F2FP.F16.E4M3.UNPACK_B R3, R149.H1 ;  /* 0x00000095ff03723e */ /* 0x000fe200030006ff */
        /* <DEDUP_REMOVED lines=14> */
[----:B------:R-:W-:Y:S01]  /*8370*/  F2FP.F16.E4M3.UNPACK_B R0, R152.H1 ;  /* 0x00000098ff00723e */ /* 0x000fe200030006ff */
[--C-:B------:R-:W-:Y:S02]  /*8380*/  HADD2.F32 R122, -RZ, R3.reuse.H0_H0 ;  /* 0x20000003ff7a7230 */ /* 0x100fe40000004100 */
[C---:B-1----:R-:W-:Y:S01]  /*8390*/  FMUL R7, R70.reuse, R7 ;  /* 0x0000000746077220 */ /* 0x042fe20000400000 */
        /* <DEDUP_REMOVED lines=10> */
[C---:B------:R-:W-:Y:S01]  /*8440*/  FMUL R0, R70.reuse, R4 ;  /* 0x0000000446007220 */ /* 0x040fe20000400000 */
[--C-:B------:R-:W-:Y:S01]  /*8450*/  HADD2.F32 R130, -RZ, R127.reuse.H0_H0 ;  /* 0x2000007fff827230 */ /* 0x100fe20000004100 */
[----:B------:R-:W-:Y:S01]  /*8460*/  F2FP.F16.E4M3.UNPACK_B R4, R155 ;  /* 0x0000009bff04723e */ /* 0x000fe200020006ff */
[----:B------:R-:W-:Y:S02]  /*8470*/  HADD2.F32 R127, -RZ, R127.H1_H1 ;  /* 0x3000007fff7f7230 */ /* 0x000fe40000004100 */
[C---:B------:R-:W-:Y:S01]  /*8480*/  FFMA R0, R73.reuse, R2, R0 ;  /* 0x0000000249007223 */ /* 0x040fe20000000000 */
[C---:B------:R-:W-:Y:S01]  /*8490*/  FMUL R2, R70.reuse, R5 ;  /* 0x0000000546027220 */ /* 0x040fe20000400000 */
[--C-:B------:R-:W-:Y:S01]  /*84a0*/  HADD2.F32 R132, -RZ, R3.reuse.H0_H0 ;  /* 0x20000003ff847230 */ /* 0x100fe20000004100 */
[----:B------:R-:W-:Y:S01]  /*84b0*/  F2FP.F16.E4M3.UNPACK_B R5, R155.H1 ;  /* 0x0000009bff05723e */ /* 0x000fe200030006ff */
[----:B------:R-:W-:Y:S02]  /*84c0*/  HADD2.F32 R129, -RZ, R3.H1_H1 ;  /* 0x30000003ff817230 */ /* 0x000fe40000004100 */
[C---:B------:R-:W-:Y:S01]  /*84d0*/  FFMA R2, R73.reuse, R72, R2 ;  /* 0x0000004849027223 */ /* 0x040fe20000000002 */
[--C-:B------:R-:W-:Y:S02]  /*84e0*/  HADD2.F32 R72, -RZ, R4.reuse.H0_H0 ;  /* 0x20000004ff487230 */ /* 0x100fe40000004100 */
[C---:B------:R-:W-:Y:S01]  /*84f0*/  FMUL R3, R70.reuse, R6 ;  /* 0x0000000646037220 */ /* 0x040fe20000400000 */
[----:B------:R-:W-:Y:S02]  /*8500*/  HADD2.F32 R131, -RZ, R4.H1_H1 ;  /* 0x30000004ff837230 */ /* 0x000fe40000004100 */
[C---:B------:R-:W-:Y:S01]  /*8510*/  FMUL R4, R70.reuse, R9 ;  /* 0x0000000946047220 */ /* 0x040fe20000400000 */
[--C-:B------:R-:W-:Y:S02]  /*8520*/  HADD2.F32 R133, -RZ, R5.reuse.H1_H1 ;  /* 0x30000005ff857230 */ /* 0x100fe40000004100 */
[C---:B------:R-:W-:Y:S01]  /*8530*/  FFMA R3, R73.reuse, R74, R3 ;  /* 0x0000004a49037223 */ /* 0x040fe20000000003 */
[----:B------:R-:W-:Y:S01]  /*8540*/  FFMA R7, R73, R76, R7 ;  /* 0x0000004c49077223 */ /* 0x000fe20000000007 */
[----:B------:R-:W-:Y:S02]  /*8550*/  HADD2.F32 R74, -RZ, R5.H0_H0 ;  /* 0x20000005ff4a7230 */ /* 0x000fe40000004100 */
[C---:B------:R-:W-:Y:S01]  /*8560*/  FMUL R5, R70.reuse, R10 ;  /* 0x0000000a46057220 */ /* 0x040fe20000400000 */
[C---:B------:R-:W-:Y:S01]  /*8570*/  FMUL R6, R70.reuse, R11 ;  /* 0x0000000b46067220 */ /* 0x040fe20000400000 */
[C---:B------:R-:W-:Y:S01]  /*8580*/  FMUL R11, R70.reuse, R16 ;  /* 0x00000010460b7220 */ /* 0x040fe20000400000 */
[----:B------:R-:W-:Y:S01]  /*8590*/  F2FP.SATFINITE.E4M3.F32.PACK_AB_MERGE_C R135, R7, R3, RZ ;  /* 0x000000030787723e */ /* 0x000fe200048070ff */
[C---:B------:R-:W-:Y:S01]  /*85a0*/  FMUL R3, R70.reuse, R8 ;  /* 0x0000000846037220 */ /* 0x040fe20000400000 */
[C---:B------:R-:W-:Y:S01]  /*85b0*/  FMUL R7, R70.reuse, R12 ;  /* 0x0000000c46077220 */ /* 0x040fe20000400000 */
[C---:B------:R-:W-:Y:S01]  /*85c0*/  FMUL R8, R70.reuse, R13 ;  /* 0x0000000d46087220 */ /* 0x040fe20000400000 */
[C---:B------:R-:W-:Y:S01]  /*85d0*/  FMUL R12, R70.reuse, R17 ;  /* 0x00000011460c7220 */ /* 0x040fe20000400000 */
[C---:B------:R-:W-:Y:S01]  /*85e0*/  FFMA R3, R73.reuse, R78, R3 ;  /* 0x0000004e49037223 */ /* 0x040fe20000000003 */
[C---:B------:R-:W-:Y:S01]  /*85f0*/  FFMA R4, R73.reuse, R75, R4 ;  /* 0x0000004b49047223 */ /* 0x040fe20000000004 */
[C---:B------:R-:W-:Y:S01]  /*8600*/  FFMA R5, R73.reuse, R80, R5 ;  /* 0x0000005049057223 */ /* 0x040fe20000000005 */
[C---:B------:R-:W-:Y:S01]  /*8610*/  FFMA R6, R73.reuse, R77, R6 ;  /* 0x0000004d49067223 */ /* 0x040fe20000000006 */
[C---:B------:R-:W-:Y:S01]  /*8620*/  FFMA R7, R73.reuse, R82, R7 ;  /* 0x0000005249077223 */ /* 0x040fe20000000007 */
[C---:B------:R-:W-:Y:S01]  /*8630*/  FFMA R8, R73.reuse, R79, R8 ;  /* 0x0000004f49087223 */ /* 0x040fe20000000008 */
[C---:B------:R-:W-:Y:S01]  /*8640*/  FMUL R16, R70.reuse, R21 ;  /* 0x0000001546107220 */ /* 0x040fe20000400000 */
[----:B------:R-:W-:Y:S01]  /*8650*/  FMUL R9, R70, R14 ;  /* 0x0000000e46097220 */ /* 0x000fe20000400000 */
[----:B------:R-:W-:Y:S01]  /*8660*/  F2FP.SATFINITE.E4M3.F32.PACK_AB_MERGE_C R5, R6, R5, RZ ;  /* 0x000000050605723e */ /* 0x000fe200048070ff */
[C---:B------:R-:W-:Y:S01]  /*8670*/  FMUL R10, R70.reuse, R15 ;  /* 0x0000000f460a7220 */ /* 0x040fe20000400000 */
[C---:B------:R-:W-:Y:S01]  /*8680*/  FMUL R15, R70.reuse, R20 ;  /* 0x00000014460f7220 */ /* 0x040fe20000400000 */
[C---:B------:R-:W-:Y:S01]  /*8690*/  FFMA R9, R73.reuse, R84, R9 ;  /* 0x0000005449097223 */ /* 0x040fe20000000009 */
[C---:B------:R-:W-:Y:S01]  /*86a0*/  FMUL R20, R70.reuse, R25 ;  /* 0x0000001946147220 */ /* 0x040fe20000400000 */
[C---:B------:R-:W-:Y:S01]  /*86b0*/  FFMA R10, R73.reuse, R81, R10 ;  /* 0x00000051490a7223 */ /* 0x040fe2000000000a */
[C---:B------:R-:W-:Y:S01]  /*86c0*/  FFMA R11, R73.reuse, R86, R11 ;  /* 0x00000056490b7223 */ /* 0x040fe2000000000b */
[C---:B------:R-:W-:Y:S01]  /*86d0*/  FFMA R12, R73.reuse, R83, R12 ;  /* 0x00000053490c7223 */ /* 0x040fe2000000000c */
[C---:B------:R-:W-:Y:S01]  /*86e0*/  FMUL R13, R70.reuse, R18 ;  /* 0x00000012460d7220 */ /* 0x040fe20000400000 */
[----:B------:R-:W-:Y:S01]  /*86f0*/  FMUL R14, R70, R19 ;  /* 0x00000013460e7220 */ /* 0x000fe20000400000 */
[----:B------:R-:W-:Y:S01]  /*8700*/  F2FP.SATFINITE.E4M3.F32.PACK_AB_MERGE_C R9, R10, R9, RZ ;  /* 0x000000090a09723e */ /* 0x000fe200048070ff */
[C---:B------:R-:W-:Y:S01]  /*8710*/  FMUL R19, R70.reuse, R24 ;  /* 0x0000001846137220 */ /* 0x040fe20000400000 */
        /* <DEDUP_REMOVED lines=17> */
[----:B------:R-:W-:Y:S01]  /*8830*/  FMUL R27, R70, R32 ;  /* 0x00000020461b7220 */ /* 0x000fe20000400000 */
[C---:B------:R-:W-:Y:S01]  /*8840*/  FFMA R21, R73.reuse, R96, R21 ;  /* 0x0000006049157223 */ /* 0x040fe20000000015 */
[C---:B------:R-:W-:Y:S01]  /*8850*/  FFMA R22, R73.reuse, R93, R22 ;  /* 0x0000005d49167223 */ /* 0x040fe20000000016 */
[----:B------:R-:W-:Y:S01]  /*8860*/  F2FP.SATFINITE.E4M3.F32.PACK_AB_MERGE_C R16, R16, R15, R17 ;  /* 0x0000000f1010723e */ /* 0x000fe20004807011 */
[C---:B------:R-:W-:Y:S01]  /*8870*/  FFMA R23, R73.reuse, R98, R23 ;  /* 0x0000006249177223 */ /* 0x040fe20000000017 */
[C---:B------:R-:W-:Y:S01]  /*8880*/  FFMA R24, R73.reuse, R95, R24 ;  /* 0x0000005f49187223 */ /* 0x040fe20000000018 */
[----:B------:R-:W-:Y:S01]  /*8890*/  FMUL R32, R70, R37 ;  /* 0x0000002546207220 */ /* 0x000fe20000400000 */
[----:B------:R-:W-:Y:S01]  /*88a0*/  F2FP.SATFINITE.E4M3.F32.PACK_AB_MERGE_C R21, R22, R21, RZ ;  /* 0x000000151615723e */ /* 0x000fe200048070ff */
[C---:B------:R-:W-:Y:S01]  /*88b0*/  FMUL R25, R70.reuse, R30 ;  /* 0x0000001e46197220 */ /* 0x040fe20000400000 */
[C---:B------:R-:W-:Y:S01]  /*88c0*/  FMUL R26, R70.reuse, R31 ;  /* 0x0000001f461a7220 */ /* 0x040fe20000400000 */
[----:B------:R-:W-:Y:S01]  /*88d0*/  FMUL R31, R70, R36 ;  /* 0x00000024461f7220 */ /* 0x000fe20000400000 */
[----:B------:R-:W-:Y:S01]  /*88e0*/  F2FP.SATFINITE.E4M3.F32.PACK_AB_MERGE_C R17, R20, R19, R21 ;  /* 0x000000131411723e */ /* 0x000fe20004807015 */
        /* <DEDUP_REMOVED lines=8> */
[----:B------:R-:W-:Y:S01]  /*8970*/  FMUL R35, R70, R40 ;  /* 0x0000002846237220 */ /* 0x000fe20000400000 */
[C---:B------:R-:W-:Y:S01]  /*8980*/  FFMA R29, R73.reuse, R104, R29 ;  /* 0x00000068491d7223 */ /* 0x040fe2000000001d */
[----:B------:R-:W-:Y:S01]  /*8990*/  F2FP.SATFINITE.E4M3.F32.PACK_AB_MERGE_C R18, R24, R23, R18 ;  /* 0x000000171812723e */ /* 0x000fe20004807012 */
        /* <DEDUP_REMOVED lines=22> */
[C---:B------:R-:W-:Y:S01]  /*8b00*/  FMUL R41, R70.reuse, R46 ;  /* 0x0000002e46297220 */ /* 0x040fe20000400000 */
[C---:B------:R-:W-:Y:S01]  /*8b10*/  FMUL R42, R70.reuse, R47 ;  /* 0x0000002f462a7220 */ /* 0x040fe20000400000 */
        /* <DEDUP_REMOVED lines=8> */
[C---:B------:R-:W-:Y:S01]  /*8ba0*/  FMUL R47, R70.reuse, R52 ;  /* 0x00000034462f7220 */ /* 0x040fe20000400000 */
[C---:B------:R-:W-:Y:S01]  /*8bb0*/  FFMA R44, R73.reuse, R115, R44 ;  /* 0x00000073492c7223 */ /* 0x040fe2000000002c */
[C---:B------:R-:W-:Y:S01]  /*8bc0*/  FMUL R48, R70.reuse, R53 ;  /* 0x0000003546307220 */ /* 0x040fe20000400000 */
        /* <DEDUP_REMOVED lines=8> */
[C---:B------:R-:W-:Y:S01]  /*8c50*/  FFMA R45, R73.reuse, R120, R45 ;  /* 0x00000078492d7223 */ /* 0x040fe2000000002d */
[C---:B------:R-:W-:Y:S01]  /*8c60*/  FMUL R59, R70.reuse, R64 ;  /* 0x00000040463b7220 */ /* 0x040fe20000400000 */
[C---:B------:R-:W-:Y:S01]  /*8c70*/  FMUL R60, R70.reuse, R65 ;  /* 0x00000041463c7220 */ /* 0x040fe20000400000 */
[C---:B------:R-:W-:Y:S01]  /*8c80*/  FMUL R61, R70.reuse, R66 ;  /* 0x00000042463d7220 */ /* 0x040fe20000400000 */
[----:B------:R-:W-:Y:S01]  /*8c90*/  FMUL R62, R70, R67 ;  /* 0x00000043463e7220 */ /* 0x000fe20000400000 */
[C---:B------:R-:W-:Y:S01]  /*8ca0*/  FFMA R46, R73.reuse, R117, R46 ;  /* 0x00000075492e7223 */ /* 0x040fe2000000002e */
[----:B------:R-:W-:Y:S01]  /*8cb0*/  F2FP.SATFINITE.E4M3.F32.PACK_AB_MERGE_C R64, R2, R0, R135 ;  /* 0x000000000240723e */ /* 0x000fe20004807087 */
[C---:B------:R-:W-:Y:S01]  /*8cc0*/  FFMA R47, R73.reuse, R122, R47 ;  /* 0x0000007a492f7223 */ /* 0x040fe2000000002f */
[----:B------:R-:W-:Y:S01]  /*8cd0*/  F2FP.SATFINITE.E4M3.F32.PACK_AB_MERGE_C R65, R4, R3, R5 ;  /* 0x000000030441723e */ /* 0x000fe20004807005 */
[C---:B------:R-:W-:Y:S01]  /*8ce0*/  FFMA R48, R73.reuse, R119, R48 ;  /* 0x0000007749307223 */ /* 0x040fe20000000030 */
[----:B------:R-:W-:Y:S01]  /*8cf0*/  F2FP.SATFINITE.E4M3.F32.PACK_AB_MERGE_C R66, R8, R7, R9 ;  /* 0x000000070842723e */ /* 0x000fe20004807009 */
[C---:B------:R-:W-:Y:S01]  /*8d00*/  FFMA R49, R73.reuse, R124, R49 ;  /* 0x0000007c49317223 */ /* 0x040fe20000000031 */
[----:B------:R-:W-:Y:S01]  /*8d10*/  F2FP.SATFINITE.E4M3.F32.PACK_AB_MERGE_C R67, R12, R11, R13 ;  /* 0x0000000b0c43723e */ /* 0x000fe2000480700d */
[----:B------:R-:W-:Y:S01]  /*8d20*/  FMUL R53, R70, R58 ;  /* 0x0000003a46357220 */ /* 0x000fe20000400000 */
[C---:B------:R-:W-:Y:S01]  /*8d30*/  FFMA R50, R73.reuse, R121, R50 ;  /* 0x0000007949327223 */ /* 0x040fe20000000032 */
[C---:B------:R-:W-:Y:S01]  /*8d40*/  FFMA R51, R73.reuse, R126, R51 ;  /* 0x0000007e49337223 */ /* 0x040fe20000000033 */
[C---:B------:R-:W-:Y:S01]  /*8d50*/  FFMA R52, R73.reuse, R123, R52 ;  /* 0x0000007b49347223 */ /* 0x040fe20000000034 */
[----:B------:R1:W-:Y:S01]  /*8d60*/  STS.128 [R137+UR44+0xa200], R64 ;  /* 0x00a2004089007988 */ /* 0x0003e20008000c2c */
[C---:B------:R-:W-:Y:S01]  /*8d70*/  FFMA R53, R73.reuse, R128, R53 ;  /* 0x0000008049357223 */ /* 0x040fe20000000035 */
[----:B------:R-:W-:Y:S01]  /*8d80*/  F2FP.SATFINITE.E4M3.F32.PACK_AB_MERGE_C R37, R38, R37, RZ ;  /* 0x000000252625723e */ /* 0x000fe200048070ff */
[C---:B------:R-:W-:Y:S01]  /*8d90*/  FFMA R54, R73.reuse, R125, R54 ;  /* 0x0000007d49367223 */ /* 0x040fe20000000036 */
[----:B------:R-:W-:Y:S01]  /*8da0*/  FMUL R58, R70, R63 ;  /* 0x0000003f463a7220 */ /* 0x000fe20000400000 */
[C---:B------:R-:W-:Y:S01]  /*8db0*/  FFMA R55, R73.reuse, R130, R55 ;  /* 0x0000008249377223 */ /* 0x040fe20000000037 */
[C---:B------:R-:W-:Y:S01]  /*8dc0*/  FFMA R56, R73.reuse, R127, R56 ;  /* 0x0000007f49387223 */ /* 0x040fe20000000038 */
[C---:B------:R-:W-:Y:S01]  /*8dd0*/  FFMA R57, R73.reuse, R132, R57 ;  /* 0x0000008449397223 */ /* 0x040fe20000000039 */
[----:B------:R1:W-:Y:S01]  /*8de0*/  STS.128 [R178+0xa010], R16 ;  /* 0x00a01010b2007388 */ /* 0x0003e20000000c00 */
[----:B------:R-:W-:Y:S01]  /*8df0*/  F2FP.SATFINITE.E4M3.F32.PACK_AB_MERGE_C R33, R36, R35, R37 ;  /* 0x000000232421723e */ /* 0x000fe20004807025 */
[C---:B------:R-:W-:Y:S01]  /*8e00*/  FFMA R58, R73.reuse, R129, R58 ;  /* 0x00000081493a7223 */ /* 0x040fe2000000003a */
[----:B------:R-:W-:Y:S01]  /*8e10*/  F2FP.SATFINITE.E4M3.F32.PACK_AB_MERGE_C R34, R42, R41, RZ ;  /* 0x000000292a22723e */ /* 0x000fe200048070ff */
[C---:B------:R-:W-:Y:S01]  /*8e20*/  FFMA R59, R73.reuse, R72, R59 ;  /* 0x00000048493b7223 */ /* 0x040fe2000000003b */
[----:B------:R-:W-:Y:S01]  /*8e30*/  F2FP.SATFINITE.E4M3.F32.PACK_AB_MERGE_C R35, R46, R45, RZ ;  /* 0x0000002d2e23723e */ /* 0x000fe200048070ff */
        /* <DEDUP_REMOVED lines=25> */
[----:B------:R-:W-:Y:S02]  /*8fd0*/  UIADD3 UR4, UP0, UPT, UR62, 0x680, URZ ;  /* 0x000006803e047890 */ /* 0x000fe4000ff1e0ff */
[----:B------:R-:W-:Y:S02]  /*8fe0*/  UIADD3 UR9, UPT, UPT, UR49, 0x40, URZ ;  /* 0x0000004031097890 */ /* 0x000fe4000fffe0ff */
[----:B------:R-:W-:Y:S02]  /*8ff0*/  UIADD3 UR8, UPT, UPT, UR44, 0xa200, URZ ;  /* 0x0000a2002c087890 */ /* 0x000fe4000fffe0ff */
[----:B------:R-:W-:Y:S01]  /*9000*/  UIADD3.X UR5, UPT, UPT, URZ, UR63, URZ, UP0, !UPT ;  /* 0x0000003fff057290 */ /* 0x000fe200087fe4ff */
[----:B------:R-:W-:Y:S01]  /*9010*/  UMOV UR10, UR50 ;  /* 0x00000032000a7c82 */ /* 0x000fe20008000000 */
[----:B------:R-:W-:Y:S07]  /*9020*/  UMOV UR11, UR36 ;  /* 0x00000024000b7c82 */ /* 0x000fee0008000000 */
[----:B------:R2:W-:Y:S01]  /*9030*/  UTMASTG.3D [UR8], [UR4] ;  /* 0x00000008040073b5 */ /* 0x0005e20008010000 */
[----:B------:R0:W-:Y:S01]  /*9040*/  UTMACMDFLUSH ;  /* 0x00000000000079b7 */ /* 0x0001e20000000000 */
[----:B--2---:R-:W-:Y:S04]  /*9050*/  DEPBAR.LE SB0, 0x1 ;  /* 0x000080400000791a */ /* 0x004fe80000000000 */
.L_x_125:
[----:B------:R-:W-:Y:S05]  /*9060*/  BSYNC.RECONVERGENT B0 ;  /* 0x0000000000007941 */ /* 0x000fea0003800200 */
.L_x_124:
        /* <DEDUP_REMOVED lines=16> */
.L_x_129:
[----:B------:R-:W-:Y:S05]  /*9170*/  BSYNC B0 ;  /* 0x0000000000007941 */ /* 0x000fea0003800000 */
.L_x_128:
        /* <DEDUP_REMOVED lines=20> */
.L_x_127:
[----:B------:R-:W-:Y:S05]  /*92c0*/  BSYNC B1 ;  /* 0x0000000000017941 */ /* 0x000fea0003800000 */
.L_x_126:
        /* <DEDUP_REMOVED lines=22> */
.L_x_132:
[----:B------:R-:W-:Y:S05]  /*9430*/  BSYNC.RECONVERGENT B6 ;  /* 0x0000000000067941 */ /* 0x000fea0003800200 */
.L_x_131:
        /* <DEDUP_REMOVED lines=276> */
[----:B------:R-:W-:Y:S02]  /*a580*/  UIADD3 UR4, UPT, UPT, UR44, 0x8200, URZ ;  /* 0x000082002c047890 */ /* 0x000fe4000fffe0ff */
[----:B------:R-:W-:Y:S01]  /*a590*/  UIADD3 UR9, UPT, UPT, UR49, 0x80, URZ ;  /* 0x0000008031097890 */ /* 0x000fe2000fffe0ff */
[----:B------:R-:W-:Y:S01]  /*a5a0*/  UMOV UR10, UR50 ;  /* 0x00000032000a7c82 */ /* 0x000fe20008000000 */
[----:B------:R-:W-:Y:S02]  /*a5b0*/  UMOV UR11, UR36 ;  /* 0x00000024000b7c82 */ /* 0x000fe40008000000 */
        /* <DEDUP_REMOVED lines=8> */
.L_x_134:
[----:B------:R-:W-:Y:S05]  /*a640*/  BSYNC.RECONVERGENT B0 ;  /* 0x0000000000007941 */ /* 0x000fea0003800200 */
.L_x_133:
        /* <DEDUP_REMOVED lines=16> */
.L_x_138:
[----:B------:R-:W-:Y:S05]  /*a750*/  BSYNC B0 ;  /* 0x0000000000007941 */ /* 0x000fea0003800000 */
.L_x_137:
        /* <DEDUP_REMOVED lines=20> */
.L_x_136:
[----:B------:R-:W-:Y:S05]  /*a8a0*/  BSYNC B1 ;  /* 0x0000000000017941 */ /* 0x000fea0003800000 */
.L_x_135:
[----:B------:R-:W-:Y:S05]  /*a8b0*/  VIADD R0, R71, 0xc0 ;  /* 0x000000c047007836 */ /* 0x000fea0000000000 */
        /* <DEDUP_REMOVED lines=20> */
.L_x_140:
[----:B------:R-:W-:Y:S01]  /*aa00*/  ISETP.NE.AND P0, PT, R176, RZ, PT ;  /* 0x000000ffb000720c */ /* 0x000fe20003f05270 */
[----:B------:R-:W-:Y:S05]  /*aa10*/  WARPSYNC.ALL ;  /* 0x0000000000007948 */ /* 0x000fea0003800000 */
[----:B------:R-:W-:Y:S01]  /*aa20*/  R2UR UR4, R71 ;  /* 0x00000000470472ca */ /* 0x000fe200000e0000 */
[----:B------:R-:W-:Y:S01]  /*aa30*/  BSSY.RECONVERGENT B0, `(.L_x_141) ;  /* 0x000011c000007945 */ /* 0x000fe20003800200 */
[----:B------:R-:W-:Y:S02]  /*aa40*/  F2FP.F16.E4M3.UNPACK_B R11, R141 ;  /* 0x0000008dff0b723e */ /* 0x000fe400020006ff */
[----:B------:R-:W-:Y:S02]  /*aa50*/  F2FP.F16.E4M3.UNPACK_B R10, R142 ;  /* 0x0000008eff0a723e */ /* 0x000fe400020006ff */
[----:B------:R-:W-:Y:S01]  /*aa60*/  F2FP.F16.E4M3.UNPACK_B R9, R143 ;  /* 0x0000008fff09723e */ /* 0x000fe200020006ff */
[--C-:B------:R-:W-:Y:S01]  /*aa70*/  HADD2.F32 R74, -RZ, R11.reuse.H0_H0 ;  /* 0x2000000bff4a7230 */ /* 0x100fe20000004100 */
[----:B------:R-:W-:Y:S01]  /*aa80*/  F2FP.F16.E4M3.UNPACK_B R8, R144 ;  /* 0x00000090ff08723e */ /* 0x000fe200020006ff */
[----:B------:R-:W-:Y:S01]  /*aa90*/  HADD2.F32 R76, -RZ, R11.H1_H1 ;  /* 0x3000000bff4c7230 */ /* 0x000fe20000004100 */
[----:B------:R-:W-:Y:S01]  /*aaa0*/  F2FP.F16.E4M3.UNPACK_B R7, R145 ;  /* 0x00000091ff07723e */ /* 0x000fe200020006ff */
[--C-:B------:R-:W-:Y:S01]  /*aab0*/  HADD2.F32 R77, -RZ, R10.reuse.H0_H0 ;  /* 0x2000000aff4d7230 */ /* 0x100fe20000004100 */
[----:B------:R-:W-:Y:S01]  /*aac0*/  F2FP.F16.E4M3.UNPACK_B R6, R146 ;  /* 0x00000092ff06723e */ /* 0x000fe200020006ff */
[----:B------:R-:W-:Y:S01]  /*aad0*/  HADD2.F32 R80, -RZ, R10.H1_H1 ;  /* 0x3000000aff507230 */ /* 0x000fe20000004100 */
[----:B------:R-:W-:Y:S01]  /*aae0*/  F2FP.F16.E4M3.UNPACK_B R5, R147 ;  /* 0x00000093ff05723e */ /* 0x000fe200020006ff */
[--C-:B------:R-:W-:Y:S01]  /*aaf0*/  HADD2.F32 R81, -RZ, R9.reuse.H0_H0 ;  /* 0x20000009ff517230 */ /* 0x100fe20000004100 */
[----:B-1----:R-:W-:Y:S01]  /*ab00*/  F2FP.F16.E4M3.UNPACK_B R4, R148 ;  /* 0x00000094ff04723e */ /* 0x002fe200020006ff */
[----:B------:R-:W-:Y:S01]  /*ab10*/  HADD2.F32 R83, -RZ, R9.H1_H1 ;  /* 0x30000009ff537230 */ /* 0x000fe20000004100 */
[-C--:B------:R-:W-:Y:S01]  /*ab20*/  F2FP.F16.E4M3.UNPACK_B R2, R140.reuse ;  /* 0x0000008cff02723e */ /* 0x080fe200020006ff */
[--C-:B------:R-:W-:Y:S01]  /*ab30*/  HADD2.F32 R86, -RZ, R8.reuse.H0_H0 ;  /* 0x20000008ff567230 */ /* 0x100fe20000004100 */
[----:B------:R-:W-:Y:S01]  /*ab40*/  F2FP.F16.E4M3.UNPACK_B R140, R140.H1 ;  /* 0x0000008cff8c723e */ /* 0x000fe200030006ff */
[----:B------:R-:W-:Y:S01]  /*ab50*/  HADD2.F32 R87, -RZ, R8.H1_H1 ;  /* 0x30000008ff577230 */ /* 0x000fe20000004100 */
[----:B------:R-:W-:Y:S01]  /*ab60*/  F2FP.F16.E4M3.UNPACK_B R141, R141.H1 ;  /* 0x0000008dff8d723e */ /* 0x000fe200030006ff */
[--C-:B------:R-:W-:Y:S01]  /*ab70*/  HADD2.F32 R90, -RZ, R7.reuse.H0_H0 ;  /* 0x20000007ff5a7230 */ /* 0x100fe20000004100 */
[----:B------:R-:W-:Y:S01]  /*ab80*/  F2FP.F16.E4M3.UNPACK_B R142, R142.H1 ;  /* 0x0000008eff8e723e */ /* 0x000fe200030006ff */
[----:B------:R-:W-:Y:S01]  /*ab90*/  HADD2.F32 R91, -RZ, R7.H1_H1 ;  /* 0x30000007ff5b7230 */ /* 0x000fe20000004100 */
[----:B------:R-:W-:Y:S01]  /*aba0*/  F2FP.F16.E4M3.UNPACK_B R143, R143.H1 ;  /* 0x0000008fff8f723e */ /* 0x000fe200030006ff */
[--C-:B------:R-:W-:Y:S01]  /*abb0*/  HADD2.F32 R94, -RZ, R6.reuse.H0_H0 ;  /* 0x20000006ff5e7230 */ /* 0x100fe20000004100 */
[----:B------:R-:W-:Y:S01]  /*abc0*/  IADD3 R163, PT, PT, R163, 0xc0, RZ ;  /* 0x000000c0a3a37810 */ /* 0x000fe20007ffe0ff */
[----:B------:R-:W-:Y:S01]  /*abd0*/  HADD2.F32 R95, -RZ, R6.H1_H1 ;  /* 0x30000006ff5f7230 */ /* 0x000fe20000004100 */
[----:B------:R-:W-:Y:S01]  /*abe0*/  F2FP.F16.E4M3.UNPACK_B R107, R149 ;  /* 0x00000095ff6b723e */ /* 0x000fe200020006ff */
[--C-:B------:R-:W-:Y:S01]  /*abf0*/  HADD2.F32 R98, -RZ, R5.reuse.H0_H0 ;  /* 0x20000005ff627230 */ /* 0x100fe20000004100 */
[----:B------:R-:W-:Y:S01]  /*ac00*/  LOP3.LUT R163, R163, 0xfefffff8, RZ, 0xc0, !PT ;  /* 0xfefffff8a3a37812 */ /* 0x000fe200078ec0ff */
[----:B------:R-:W-:Y:S01]  /*ac10*/  HADD2.F32 R99, -RZ, R5.H1_H1 ;  /* 0x30000005ff637230 */ /* 0x000fe20000004100 */
[----:B------:R-:W-:Y:S01]  /*ac20*/  F2FP.F16.E4M3.UNPACK_B R111, R150 ;  /* 0x00000096ff6f723e */ /* 0x000fe200020006ff */
[--C-:B------:R-:W-:Y:S01]  /*ac30*/  HADD2.F32 R102, -RZ, R4.reuse.H0_H0 ;  /* 0x20000004ff667230 */ /* 0x100fe20000004100 */
[----:B------:R-:W-:Y:S01]  /*ac40*/  F2FP.F16.E4M3.UNPACK_B R115, R151 ;  /* 0x00000097ff73723e */ /* 0x000fe200020006ff */
[----:B------:R-:W-:Y:S01]  /*ac50*/  HADD2.F32 R103, -RZ, R4.H1_H1 ;  /* 0x30000004ff677230 */ /* 0x000fe20000004100 */
[----:B------:R-:W-:Y:S01]  /*ac60*/  F2FP.F16.E4M3.UNPACK_B R119, R152 ;  /* 0x00000098ff77723e */ /* 0x000fe200020006ff */
[----:B------:R-:W1:Y:S01]  /*ac70*/  LDTM.x64 R4, tmem[UR4+0xc0] ;  /* 0x0000c004000479ee */ /* 0x000e620008340000 */
[--C-:B------:R-:W-:Y:S01]  /*ac80*/  HADD2.F32 R0, -RZ, R2.reuse.H0_H0 ;  /* 0x20000002ff007230 */ /* 0x100fe20000004100 */
[----:B------:R-:W-:Y:S01]  /*ac90*/  NOP ;  /* 0x0000000000007918 */ /* 0x000fe20000000000 */
[----:B-1----:R1:W-:Y:S01]  /*aca0*/  SYNCS.ARRIVE.TRANS64.RED.A1T0 RZ, [R163+URZ], RZ ;  /* 0x000000ffa3ff79a7 */ /* 0x0023e200081004ff */
[----:B------:R-:W-:Y:S01]  /*acb0*/  HADD2.F32 R2, -RZ, R2.H1_H1 ;  /* 0x30000002ff027230 */ /* 0x000fe20000004100 */
[----:B------:R-:W-:Y:S01]  /*acc0*/  F2FP.F16.E4M3.UNPACK_B R123, R153 ;  /* 0x00000099ff7b723e */ /* 0x000fe200020006ff */
[----:B------:R-:W-:Y:S01]  /*acd0*/  HADD2.F32 R78, -RZ, R141.H1_H1 ;  /* 0x3000008dff4e7230 */ /* 0x000fe20000004100 */
[----:B------:R-:W-:Y:S01]  /*ace0*/  F2FP.F16.E4M3.UNPACK_B R127, R154 ;  /* 0x0000009aff7f723e */ /* 0x000fe200020006ff */
[--C-:B------:R-:W-:Y:S01]  /*acf0*/  HADD2.F32 R106, -RZ, R107.reuse.H0_H0 ;  /* 0x2000006bff6a7230 */ /* 0x100fe20000004100 */
[----:B------:R-:W-:Y:S01]  /*ad00*/  F2FP.F16.E4M3.UNPACK_B R130, R155 ;  /* 0x0000009bff82723e */ /* 0x000fe200020006ff */
[----:B------:R-:W-:Y:S01]  /*ad10*/  HADD2.F32 R107, -RZ, R107.H1_H1 ;  /* 0x3000006bff6b7230 */ /* 0x000fe20000004100 */
[----:B------:R-:W-:Y:S01]  /*ad20*/  F2FP.F16.E4M3.UNPACK_B R144, R144.H1 ;  /* 0x00000090ff90723e */ /* 0x000fe200030006ff */
        /* <DEDUP_REMOVED lines=12> */
[C---:B------:R-:W-:Y:S01]  /*adf0*/  FMUL R4, R70.reuse, R4 ;  /* 0x0000000446047220 */ /* 0x040fe20000400000 */
[C---:B------:R-:W-:Y:S01]  /*ae00*/  FMUL R5, R70.reuse, R5 ;  /* 0x0000000546057220 */ /* 0x040fe20000400000 */
[--C-:B------:R-:W-:Y:S02]  /*ae10*/  HADD2.F32 R3, -RZ, R140.reuse.H0_H0 ;  /* 0x2000008cff037230 */ /* 0x100fe40000004100 */
        /* <DEDUP_REMOVED lines=9> */
[----:B------:R-:W-:Y:S02]  /*aeb0*/  HADD2.F32 R122, -RZ, R123.H0_H0 ;  /* 0x2000007bff7a7230 */ /* 0x000fe40000004100 */
[C---:B------:R-:W-:Y:S01]  /*aec0*/  FMUL R6, R70.reuse, R6 ;  /* 0x0000000646067220 */ /* 0x040fe20000400000 */
[----:B------:R-:W-:Y:S02]  /*aed0*/  HADD2.F32 R72, -RZ, R140.H1_H1 ;  /* 0x3000008cff487230 */ /* 0x000fe40000004100 */
[C---:B------:R-:W-:Y:S01]  /*aee0*/  FMUL R7, R70.reuse, R7 ;  /* 0x0000000746077220 */ /* 0x040fe20000400000 */
[----:B------:R-:W-:Y:S02]  /*aef0*/  HADD2.F32 R75, -RZ, R141.H0_H0 ;  /* 0x2000008dff4b7230 */ /* 0x000fe40000004100 */
[C---:B------:R-:W-:Y:S01]  /*af00*/  FFMA R6, R73.reuse, R3, R6 ;  /* 0x0000000349067223 */ /* 0x040fe20000000006 */
[----:B------:R-:W-:Y:S02]  /*af10*/  HADD2.F32 R123, -RZ, R123.H1_H1 ;  /* 0x3000007bff7b7230 */ /* 0x000fe40000004100 */
[C---:B------:R-:W-:Y:S01]  /*af20*/  FFMA R7, R73.reuse, R72, R7 ;  /* 0x0000004849077223 */ /* 0x040fe20000000007 */
[C---:B------:R-:W-:Y:S01]  /*af30*/  FFMA R8, R73.reuse, R74, R8 ;  /* 0x0000004a49087223 */ /* 0x040fe20000000008 */
[----:B------:R-:W-:Y:S01]  /*af40*/  FFMA R9, R73, R76, R9 ;  /* 0x0000004c49097223 */ /* 0x000fe20000000009 */
[--C-:B------:R-:W-:Y:S02]  /*af50*/  HADD2.F32 R126, -RZ, R127.reuse.H0_H0 ;  /* 0x2000007fff7e7230 */ /* 0x100fe40000004100 */
[C---:B------:R-:W-:Y:S01]  /*af60*/  FMUL R10, R70.reuse, R10 ;  /* 0x0000000a460a7220 */ /* 0x040fe20000400000 */
[----:B------:R-:W-:Y:S01]  /*af70*/  F2FP.SATFINITE.E4M3.F32.PACK_AB_MERGE_C R76, R7, R6, RZ ;  /* 0x00000006074c723e */ /* 0x000fe200048070ff */
[C---:B------:R-:W-:Y:S01]  /*af80*/  FMUL R7, R70.reuse, R20 ;  /* 0x0000001446077220 */ /* 0x040fe20000400000 */
[----:B------:R-:W-:Y:S02]  /*af90*/  HADD2.F32 R127, -RZ, R127.H1_H1 ;  /* 0x3000007fff7f7230 */ /* 0x000fe40000004100 */
[C---:B------:R-:W-:Y:S01]  /*afa0*/  FFMA R10, R73.reuse, R75, R10 ;  /* 0x0000004b490a7223 */ /* 0x040fe2000000000a */
[----:B------:R-:W-:Y:S02]  /*afb0*/  HADD2.F32 R72, -RZ, R130.H0_H0 ;  /* 0x20000082ff487230 */ /* 0x000fe40000004100 */
[C---:B------:R-:W-:Y:S01]  /*afc0*/  FMUL R11, R70.reuse, R11 ;  /* 0x0000000b460b7220 */ /* 0x040fe20000400000 */
[--C-:B------:R-:W-:Y:S02]  /*afd0*/  HADD2.F32 R79, -RZ, R142.reuse.H0_H0 ;  /* 0x2000008eff4f7230 */ /* 0x100fe40000004100 */
[C---:B------:R-:W-:Y:S01]  /*afe0*/  FMUL R14, R70.reuse, R14 ;  /* 0x0000000e460e7220 */ /* 0x040fe20000400000 */
[----:B------:R-:W-:Y:S02]  /*aff0*/  HADD2.F32 R82, -RZ, R142.H1_H1 ;  /* 0x3000008eff527230 */ /* 0x000fe40000004100 */
[C---:B------:R-:W-:Y:S01]  /*b000*/  FFMA R11, R73.reuse, R78, R11 ;  /* 0x0000004e490b7223 */ /* 0x040fe2000000000b */
[C---:B------:R-:W-:Y:S01]  /*b010*/  FFMA R12, R73.reuse, R77, R12 ;  /* 0x0000004d490c7223 */ /* 0x040fe2000000000c */
[C---:B------:R-:W-:Y:S01]  /*b020*/  FFMA R13, R73.reuse, R80, R13 ;  /* 0x00000050490d7223 */ /* 0x040fe2000000000d */
[----:B------:R-:W-:Y:S01]  /*b030*/  FFMA R14, R73, R79, R14 ;  /* 0x0000004f490e7223 */ /* 0x000fe2000000000e */
[----:B------:R-:W-:Y:S01]  /*b040*/  HADD2.F32 R75, -RZ, R130.H1_H1 ;  /* 0x30000082ff4b7230 */ /* 0x000fe20000004100 */
[----:B------:R-:W-:Y:S01]  /*b050*/  F2FP.SATFINITE.E4M3.F32.PACK_AB_MERGE_C R78, R11, R10, RZ ;  /* 0x0000000a0b4e723e */ /* 0x000fe200048070ff */
[C---:B------:R-:W-:Y:S01]  /*b060*/  FMUL R10, R70.reuse, R21 ;  /* 0x00000015460a7220 */ /* 0x040fe20000400000 */
[C---:B------:R-:W-:Y:S01]  /*b070*/  FMUL R21, R70.reuse, R28 ;  /* 0x0000001c46157220 */ /* 0x040fe20000400000 */
        /* <DEDUP_REMOVED lines=8> */
[C---:B------:R-:W-:Y:S01]  /*b100*/  FMUL R18, R70.reuse, R25 ;  /* 0x0000001946127220 */ /* 0x040fe20000400000 */
[----:B------:R-:W-:Y:S01]  /*b110*/  F2FP.SATFINITE.E4M3.F32.PACK_AB_MERGE_C R14, R15, R14, RZ ;  /* 0x0000000e0f0e723e */ /* 0x000fe200048070ff */
        /* <DEDUP_REMOVED lines=8> */
[C---:B------:R-:W-:Y:S01]  /*b1a0*/  FFMA R11, R73.reuse, R88, R11 ;  /* 0x00000058490b7223 */ /* 0x040fe2000000000b */
[----:B------:R-:W-:Y:S01]  /*b1b0*/  FMUL R22, R70, R29 ;  /* 0x0000001d46167220 */ /* 0x000fe20000400000 */
        /* <DEDUP_REMOVED lines=13> */
[----:B------:R-:W-:Y:S01]  /*b290*/  FMUL R20, R70, R27 ;  /* 0x0000001b46147220 */ /* 0x000fe20000400000 */
[--C-:B------:R-:W-:Y:S01]  /*b2a0*/  HADD2.F32 R96, -RZ, R146.reuse.H0_H0 ;  /* 0x20000092ff607230 */ /* 0x100fe20000004100 */
[----:B------:R-:W-:Y:S01]  /*b2b0*/  F2FP.SATFINITE.E4M3.F32.PACK_AB_MERGE_C R16, R10, R7, R16 ;  /* 0x000000070a10723e */ /* 0x000fe20004807010 */
[----:B------:R-:W-:Y:S02]  /*b2c0*/  HADD2.F32 R97, -RZ, R146.H1_H1 ;  /* 0x30000092ff617230 */ /* 0x000fe40000004100 */
        /* <DEDUP_REMOVED lines=28> */
[----:B------:R-:W-:Y:S01]  /*b490*/  F2FP.F16.E4M3.UNPACK_B R151, R151.H1 ;  /* 0x00000097ff97723e */ /* 0x000fe200030006ff */
[----:B------:R-:W-:Y:S01]  /*b4a0*/  FMUL R38, R70, R45 ;  /* 0x0000002d46267220 */ /* 0x000fe20000400000 */
[----:B------:R-:W-:Y:S01]  /*b4b0*/  F2FP.SATFINITE.E4M3.F32.PACK_AB_MERGE_C R19, R28, R27, RZ ;  /* 0x0000001b1c13723e */ /* 0x000fe200048070ff */
[----:B------:R-:W-:Y:S01]  /*b4c0*/  FFMA R31, R73, R104, R31 ;  /* 0x00000068491f7223 */ /* 0x000fe2000000001f */
[C---:B------:R-:W-:Y:S01]  /*b4d0*/  FMUL R45, R70.reuse, R52 ;  /* 0x00000034462d7220 */ /* 0x040fe20000400000 */
[C---:B------:R-:W-:Y:S01]  /*b4e0*/  FMUL R52, R70.reuse, R59 ;  /* 0x0000003b46347220 */ /* 0x040fe20000400000 */
[----:B------:R-:W-:Y:S01]  /*b4f0*/  F2FP.F16.E4M3.UNPACK_B R152, R152.H1 ;  /* 0x00000098ff98723e */ /* 0x000fe200030006ff */
[C---:B------:R-:W-:Y:S01]  /*b500*/  FMUL R59, R70.reuse, R66 ;  /* 0x00000042463b7220 */ /* 0x040fe20000400000 */
[----:B------:R-:W-:Y:S01]  /*b510*/  F2FP.SATFINITE.E4M3.F32.PACK_AB_MERGE_C R66, R13, R12, R14 ;  /* 0x0000000c0d42723e */ /* 0x000fe2000480700e */
        /* <DEDUP_REMOVED lines=11> */
[C---:B------:R-:W-:Y:S01]  /*b5d0*/  FFMA R35, R73.reuse, R108, R35 ;  /* 0x0000006c49237223 */ /* 0x040fe20000000023 */
[C---:B------:R-:W-:Y:S01]  /*b5e0*/  FMUL R36, R70.reuse, R43 ;  /* 0x0000002b46247220 */ /* 0x040fe20000400000 */
[--C-:B------:R-:W-:Y:S02]  /*b5f0*/  HADD2.F32 R112, -RZ, R150.reuse.H0_H0 ;  /* 0x20000096ff707230 */ /* 0x100fe40000004100 */
[C---:B------:R-:W-:Y:S01]  /*b600*/  FMUL R39, R70.reuse, R46 ;  /* 0x0000002e46277220 */ /* 0x040fe20000400000 */
        /* <DEDUP_REMOVED lines=13> */
[C---:B------:R-:W-:Y:S01]  /*b6e0*/  FMUL R46, R70.reuse, R53 ;  /* 0x00000035462e7220 */ /* 0x040fe20000400000 */
[--C-:B------:R-:W-:Y:S02]  /*b6f0*/  HADD2.F32 R120, -RZ, R152.reuse.H0_H0 ;  /* 0x20000098ff787230 */ /* 0x100fe40000004100 */
[C---:B------:R-:W-:Y:S01]  /*b700*/  FMUL R50, R70.reuse, R57 ;  /* 0x0000003946327220 */ /* 0x040fe20000400000 */
[C---:B------:R-:W-:Y:S01]  /*b710*/  FMUL R51, R70.reuse, R58 ;  /* 0x0000003a46337220 */ /* 0x040fe20000400000 */
[C---:B------:R-:W-:Y:S01]  /*b720*/  FMUL R53, R70.reuse, R60 ;  /* 0x0000003c46357220 */ /* 0x040fe20000400000 */
[C---:B------:R-:W-:Y:S01]  /*b730*/  FFMA R43, R73.reuse, R116, R43 ;  /* 0x00000074492b7223 */ /* 0x040fe2000000002b */
[----:B------:R-:W-:Y:S02]  /*b740*/  HADD2.F32 R121, -RZ, R152.H1_H1 ;  /* 0x30000098ff797230 */ /* 0x000fe40000004100 */
[C---:B------:R-:W-:Y:S01]  /*b750*/  FMUL R47, R70.reuse, R54 ;  /* 0x00000036462f7220 */ /* 0x040fe20000400000 */
[C---:B------:R-:W-:Y:S01]  /*b760*/  FMUL R57, R70.reuse, R64 ;  /* 0x0000004046397220 */ /* 0x040fe20000400000 */
[C---:B------:R-:W-:Y:S01]  /*b770*/  FMUL R58, R70.reuse, R65 ;  /* 0x00000041463a7220 */ /* 0x040fe20000400000 */
[C---:B------:R-:W-:Y:S01]  /*b780*/  FMUL R60, R70.reuse, R67 ;  /* 0x00000043463c7220 */ /* 0x040fe20000400000 */
[----:B------:R-:W-:Y:S01]  /*b790*/  FFMA R44, R73, R117, R44 ;  /* 0x00000075492c7223 */ /* 0x000fe2000000002c */
[C---:B------:R-:W-:Y:S01]  /*b7a0*/  FMUL R48, R70.reuse, R55 ;  /* 0x0000003746307220 */ /* 0x040fe20000400000 */
[----:B------:R-:W-:Y:S01]  /*b7b0*/  F2FP.SATFINITE.E4M3.F32.PACK_AB_MERGE_C R64, R5, R4, R76 ;  /* 0x000000040540723e */ /* 0x000fe2000480704c */
[----:B------:R-:W-:Y:S01]  /*b7c0*/  FFMA R45, R73, R118, R45 ;  /* 0x00000076492d7223 */ /* 0x000fe2000000002d */
[----:B------:R-:W-:Y:S01]  /*b7d0*/  F2FP.SATFINITE.E4M3.F32.PACK_AB_MERGE_C R65, R9, R8, R78 ;  /* 0x000000080941723e */ /* 0x000fe2000480704e */
[----:B------:R-:W-:Y:S01]  /*b7e0*/  FMUL R49, R70, R56 ;  /* 0x0000003846317220 */ /* 0x000fe20000400000 */
[----:B------:R-:W-:Y:S01]  /*b7f0*/  F2FP.SATFINITE.E4M3.F32.PACK_AB_MERGE_C R67, R2, R0, R3 ;  /* 0x000000000243723e */ /* 0x000fe20004807003 */
[C---:B------:R-:W-:Y:S01]  /*b800*/  FFMA R46, R73.reuse, R119, R46 ;  /* 0x00000077492e7223 */ /* 0x040fe2000000002e */
[----:B------:R-:W-:Y:S01]  /*b810*/  F2FP.F16.E4M3.UNPACK_B R154, R154.H1 ;  /* 0x0000009aff9a723e */ /* 0x000fe200030006ff */
[--C-:B------:R-:W-:Y:S02]  /*b820*/  HADD2.F32 R124, -RZ, R153.reuse.H0_H0 ;  /* 0x20000099ff7c7230 */ /* 0x100fe40000004100 */
[C---:B------:R-:W-:Y:S01]  /*b830*/  FFMA R47, R73.reuse, R120, R47 ;  /* 0x00000078492f7223 */ /* 0x040fe2000000002f */
[----:B------:R1:W-:Y:S01]  /*b840*/  STS.128 [R137+UR44+0xa200], R64 ;  /* 0x00a2004089007988 */ /* 0x0003e20008000c2c */
[----:B------:R-:W-:Y:S02]  /*b850*/  HADD2.F32 R125, -RZ, R153.H1_H1 ;  /* 0x30000099ff7d7230 */ /* 0x000fe40000004100 */
[C---:B------:R-:W-:Y:S01]  /*b860*/  FFMA R48, R73.reuse, R121, R48 ;  /* 0x0000007949307223 */ /* 0x040fe20000000030 */
[C---:B------:R-:W-:Y:S01]  /*b870*/  FFMA R49, R73.reuse, R122, R49 ;  /* 0x0000007a49317223 */ /* 0x040fe20000000031 */
[----:B------:R-:W-:Y:S01]  /*b880*/  F2FP.F16.E4M3.UNPACK_B R155, R155.H1 ;  /* 0x0000009bff9b723e */ /* 0x000fe200030006ff */
[C---:B------:R-:W-:Y:S01]  /*b890*/  FFMA R50, R73.reuse, R123, R50 ;  /* 0x0000007b49327223 */ /* 0x040fe20000000032 */
[----:B------:R-:W-:Y:S01]  /*b8a0*/  FMUL R54, R70, R61 ;  /* 0x0000003d46367220 */ /* 0x000fe20000400000 */
[--C-:B------:R-:W-:Y:S01]  /*b8b0*/  HADD2.F32 R128, -RZ, R154.reuse.H0_H0 ;  /* 0x2000009aff807230 */ /* 0x100fe20000004100 */
[----:B------:R1:W-:Y:S01]  /*b8c0*/  STS.128 [R178+0xa010], R16 ;  /* 0x00a01010b2007388 */ /* 0x0003e20000000c00 */
[----:B------:R-:W-:Y:S01]  /*b8d0*/  F2FP.SATFINITE.E4M3.F32.PACK_AB_MERGE_C R35, R36, R35, RZ ;  /* 0x000000232423723e */ /* 0x000fe200048070ff */
[C---:B------:R-:W-:Y:S01]  /*b8e0*/  FFMA R51, R73.reuse, R124, R51 ;  /* 0x0000007c49337223 */ /* 0x040fe20000000033 */
[----:B------:R-:W-:Y:S01]  /*b8f0*/  F2FP.SATFINITE.E4M3.F32.PACK_AB_MERGE_C R39, R40, R39, RZ ;  /* 0x000000272827723e */ /* 0x000fe200048070ff */
[----:B------:R-:W-:Y:S02]  /*b900*/  HADD2.F32 R129, -RZ, R154.H1_H1 ;  /* 0x3000009aff817230 */ /* 0x000fe40000004100 */
[C---:B------:R-:W-:Y:S01]  /*b910*/  FMUL R55, R70.reuse, R62 ;  /* 0x0000003e46377220 */ /* 0x040fe20000400000 */
[C---:B------:R-:W-:Y:S01]  /*b920*/  FFMA R52, R73.reuse, R125, R52 ;  /* 0x0000007d49347223 */ /* 0x040fe20000000034 */
[----:B------:R-:W-:Y:S01]  /*b930*/  FMUL R56, R70, R63 ;  /* 0x0000003f46387220 */ /* 0x000fe20000400000 */
[C---:B------:R-:W-:Y:S01]  /*b940*/  FFMA R53, R73.reuse, R126, R53 ;  /* 0x0000007e49357223 */ /* 0x040fe20000000035 */
[C---:B------:R-:W-:Y:S01]  /*b950*/  FFMA R54, R73.reuse, R127, R54 ;  /* 0x0000007f49367223 */ /* 0x040fe20000000036 */
[--C-:B------:R-:W-:Y:S02]  /*b960*/  HADD2.F32 R74, -RZ, R155.reuse.H0_H0 ;  /* 0x2000009bff4a7230 */ /* 0x100fe40000004100 */
[C---:B------:R-:W-:Y:S01]  /*b970*/  FFMA R55, R73.reuse, R128, R55 ;  /* 0x0000008049377223 */ /* 0x040fe20000000037 */
[----:B------:R-:W-:Y:S02]  /*b980*/  HADD2.F32 R131, -RZ, R155.H1_H1 ;  /* 0x3000009bff837230 */ /* 0x000fe40000004100 */
[C---:B------:R-:W-:Y:S01]  /*b990*/  FFMA R56, R73.reuse, R129, R56 ;  /* 0x0000008149387223 */ /* 0x040fe20000000038 */
[----:B------:R-:W-:Y:S01]  /*b9a0*/  F2FP.SATFINITE.E4M3.F32.PACK_AB_MERGE_C R43, R44, R43, RZ ;  /* 0x0000002b2c2b723e */ /* 0x000fe200048070ff */
[C---:B------:R-:W-:Y:S01]  /*b9b0*/  FFMA R57, R73.reuse, R72, R57 ;  /* 0x0000004849397223 */ /* 0x040fe20000000039 */
[C---:B------:R-:W-:Y:S01]  /*b9c0*/  FFMA R58, R73.reuse, R75, R58 ;  /* 0x0000004b493a7223 */ /* 0x040fe2000000003a */
[C---:B------:R-:W-:Y:S01]  /*b9d0*/  FFMA R59, R73.reuse, R74, R59 ;  /* 0x0000004a493b7223 */ /* 0x040fe2000000003b */
[----:B------:R-:W-:Y:S01]  /*b9e0*/  F2FP.SATFINITE.E4M3.F32.PACK_AB_MERGE_C R33, R34, R33, R35 ;  /* 0x000000212221723e */ /* 0x000fe20004807023 */
[----:B------:R-:W-:Y:S01]  /*b9f0*/  FFMA R60, R73, R131, R60 ;  /* 0x00000083493c7223 */ /* 0x000fe2000000003c */
[----:B------:R-:W-:Y:S02]  /*ba00*/  F2FP.SATFINITE.E4M3.F32.PACK_AB_MERGE_C R32, R30, R29, R32 ;  /* 0x0000001d1e20723e */ /* 0x000fe40004807020 */
        /* <DEDUP_REMOVED lines=11> */
[----:B------:R-:W-:Y:S03]  /*bac0*/  IADD3 R68, PT, PT, R68, 0x1, RZ ;  /* 0x0000000144447810 */ /* 0x000fe60007ffe0ff */
        /* <DEDUP_REMOVED lines=18> */
.L_x_142:
[----:B------:R-:W-:Y:S05]  /*bbf0*/  BSYNC.RECONVERGENT B0 ;  /* 0x0000000000007941 */ /* 0x000fea0003800200 */
.L_x_141:
[----:B------:R-:W-:Y:S01]  /*bc00*/  R2UR UR5, R160 ;  /* 0x00000000a00572ca */ /* 0x000fe200000e0000 */
[----:B------:R-:W-:Y:S01]  /*bc10*/  BAR.SYNC.DEFER_BLOCKING 0x1, 0x80 ;  /* 0x0042000000007b1d */ /* 0x000fe20000010000 */
[----:B------:R-:W-:Y:S01]  /*bc20*/  R2UR UR4, R161 ;  /* 0x00000000a10472ca */ /* 0x000fe200000e0000 */
[----:B------:R-:W-:Y:S01]  /*bc30*/  UISETP.NE.AND UP0, UPT, UR46, URZ, UPT ;  /* 0x000000ff2e00728c */ /* 0x000fe2000bf05270 */
[----:B------:R-:W-:Y:S02]  /*bc40*/  ISETP.NE.AND P0, PT, R164, 0x2, PT ;  /* 0x00000002a400780c */ /* 0x000fe40003f05270 */
[----:B------:R-:W-:Y:S02]  /*bc50*/  ISETP.NE.AND P1, PT, R68, 0x2, PT ;  /* 0x000000024400780c */ /* 0x000fe40003f25270 */
[----:B------:R-:W-:Y:S02]  /*bc60*/  SEL R0, RZ, 0x1, P0 ;  /* 0x00000001ff007807 */ /* 0x000fe40000000000 */
[----:B------:R-:W-:Y:S02]  /*bc70*/  SEL R3, RZ, 0x1, P1 ;  /* 0x00000001ff037807 */ /* 0x000fe40000800000 */
[----:B------:R-:W-:Y:S01]  /*bc80*/  LOP3.LUT R169, R169, R0, RZ, 0x3c, !PT ;  /* 0x00000000a9a97212 */ /* 0x000fe200078e3cff */
[----:B------:R-:W-:Y:S01]  /*bc90*/  UIADD3 UR20, UPT, UPT, UR37, UR5, URZ ;  /* 0x0000000525147290 */ /* 0x000fe2000fffe0ff */
[----:B------:R-:W-:Y:S01]  /*bca0*/  LOP3.LUT R170, R170, R3, RZ, 0x3c, !PT ;  /* 0x00000003aaaa7212 */ /* 0x000fe200078e3cff */
[----:B------:R-:W-:Y:S01]  /*bcb0*/  UIADD3 UR16, UPT, UPT, UR38, UR4, URZ ;  /* 0x0000000426107290 */ /* 0x000fe2000fffe0ff */
[----:B------:R-:W-:Y:S02]  /*bcc0*/  SEL R164, R164, RZ, P0 ;  /* 0x000000ffa4a47207 */ /* 0x000fe40000000000 */
[----:B------:R-:W-:Y:S01]  /*bcd0*/  SEL R68, R68, RZ, P1 ;  /* 0x000000ff44447207 */ /* 0x000fe20000800000 */
[----:B------:R-:W-:Y:S01]  /*bce0*/  UMOV UR36, UR59 ;  /* 0x0000003b00247c82 */ /* 0x000fe20008000000 */
[----:B------:R-:W-:Y:S07]  /*bcf0*/  BRA.U UP0, `(.L_x_143) ;  /* 0xffffff9900787547 */ /* 0x000fee000b83ffff */
[----:B------:R-:W-:Y:S05]  /*bd00*/  EXIT ;  /* 0x000000000000794d */ /* 0x000fea0003800000 */
.L_x_24:
[----:B--2---:R2:W3:Y:S02]  /*bd10*/  SYNCS.PHASECHK.TRANS64.TRYWAIT P0, [R3+URZ+0xe0], R2 ;  /* 0x0000e002030075a7 */ /* 0x0044e400080011ff */
[----:B---3--:R-:W-:Y:S05]  /*bd20*/  @!P0 NANOSLEEP.SYNCS 0x989680 ;  /* 0x009896800000895d */ /* 0x008fea0003900000 */
[----:B------:R-:W3:Y:S02]  /*bd30*/  @!P0 SYNCS.PHASECHK.TRANS64 P0, [R3+URZ+0xe0], R2 ;  /* 0x0000e002030085a7 */ /* 0x000ee400080010ff */
[----:B---3--:R-:W-:Y:S05]  /*bd40*/  @!P0 BRA `(.L_x_24) ;  /* 0xfffffffc00f08947 */ /* 0x008fea000383ffff */
[----:B------:R-:W-:Y:S05]  /*bd50*/  BRA `(.L_x_144) ;  /* 0xffffff5c00287947 */ /* 0x000fea000383ffff */
.L_x_27:
[----:B-1----:R-:W-:-:S07]  /*bd60*/  MOV R0, UR33 ;  /* 0x0000002100007c02 */ /* 0x002fce0008000f00 */
.L_x_145:
[----:B-1----:R1:W2:Y:S02]  /*bd70*/  SYNCS.PHASECHK.TRANS64.TRYWAIT P0, [R0+URZ+0x20], R3 ;  /* 0x00002003000075a7 */ /* 0x0022a400080011ff */
[----:B--2---:R-:W-:Y:S05]  /*bd80*/  @!P0 NANOSLEEP.SYNCS 0x989680 ;  /* 0x009896800000895d */ /* 0x004fea0003900000 */
[----:B------:R-:W2:Y:S02]  /*bd90*/  @!P0 SYNCS.PHASECHK.TRANS64 P0, [R0+URZ+0x20], R3 ;  /* 0x00002003000085a7 */ /* 0x000ea400080010ff */
[----:B--2---:R-:W-:Y:S05]  /*bda0*/  @!P0 BRA `(.L_x_145) ;  /* 0xfffffffc00f08947 */ /* 0x004fea000383ffff */
[----:B------:R-:W-:Y:S05]  /*bdb0*/  BRA `(.L_x_26) ;  /* 0xffffff5c00807947 */ /* 0x000fea000383ffff */
.L_x_34:
[----:B-1----:R-:W-:-:S07]  /*bdc0*/  MOV R0, UR17 ;  /* 0x0000001100007c02 */ /* 0x002fce0008000f00 */
.L_x_146:
[----:B-1----:R1:W2:Y:S02]  /*bdd0*/  SYNCS.PHASECHK.TRANS64.TRYWAIT P0, [R0+URZ+0x20], R3 ;  /* 0x00002003000075a7 */ /* 0x0022a400080011ff */
[----:B--2---:R-:W-:Y:S05]  /*bde0*/  @!P0 NANOSLEEP.SYNCS 0x989680 ;  /* 0x009896800000895d */ /* 0x004fea0003900000 */
[----:B------:R-:W2:Y:S02]  /*bdf0*/  @!P0 SYNCS.PHASECHK.TRANS64 P0, [R0+URZ+0x20], R3 ;  /* 0x00002003000085a7 */ /* 0x000ea400080010ff */
[----:B--2---:R-:W-:Y:S05]  /*be00*/  @!P0 BRA `(.L_x_146) ;  /* 0xfffffffc00f08947 */ /* 0x004fea000383ffff */
[----:B------:R-:W-:Y:S05]  /*be10*/  BRA `(.L_x_33) ;  /* 0xffffff6000407947 */ /* 0x000fea000383ffff */
.L_x_39:
[----:B-1----:R1:W2:Y:S02]  /*be20*/  SYNCS.PHASECHK.TRANS64.TRYWAIT P0, [R3+URZ+0x90], R0 ;  /* 0x00009000030075a7 */ /* 0x0022a400080011ff */
[----:B--2---:R-:W-:Y:S05]  /*be30*/  @!P0 NANOSLEEP.SYNCS 0x989680 ;  /* 0x009896800000895d */ /* 0x004fea0003900000 */
[----:B------:R-:W2:Y:S02]  /*be40*/  @!P0 SYNCS.PHASECHK.TRANS64 P0, [R3+URZ+0x90], R0 ;  /* 0x00009000030085a7 */ /* 0x000ea400080010ff */
[----:B--2---:R-:W-:Y:S05]  /*be50*/  @!P0 BRA `(.L_x_39) ;  /* 0xfffffffc00f08947 */ /* 0x004fea000383ffff */
[----:B------:R-:W-:Y:S05]  /*be60*/  BRA `(.L_x_147) ;  /* 0xffffff6000e87947 */ /* 0x000fea000383ffff */
.L_x_43:
[----:B-1----:R-:W-:-:S07]  /*be70*/  MOV R0, UR4 ;  /* 0x0000000400007c02 */ /* 0x002fce0008000f00 */
.L_x_148:
[----:B-1----:R1:W2:Y:S02]  /*be80*/  SYNCS.PHASECHK.TRANS64.TRYWAIT P0, [R0+URZ], R3 ;  /* 0x00000003000075a7 */ /* 0x0022a400080011ff */
[----:B--2---:R-:W-:Y:S05]  /*be90*/  @!P0 NANOSLEEP.SYNCS 0x989680 ;  /* 0x009896800000895d */ /* 0x004fea0003900000 */
[----:B------:R-:W2:Y:S02]  /*bea0*/  @!P0 SYNCS.PHASECHK.TRANS64 P0, [R0+URZ], R3 ;  /* 0x00000003000085a7 */ /* 0x000ea400080010ff */
[----:B--2---:R-:W-:Y:S05]  /*beb0*/  @!P0 BRA `(.L_x_148) ;  /* 0xfffffffc00f08947 */ /* 0x004fea000383ffff */
[----:B------:R-:W-:Y:S05]  /*bec0*/  BRA `(.L_x_149) ;  /* 0xffffff6800947947 */ /* 0x000fea000383ffff */
.L_x_44:
[----:B------:R-:W-:-:S07]  /*bed0*/  MOV R0, UR5 ;  /* 0x0000000500007c02 */ /* 0x000fce0008000f00 */
.L_x_150:
[----:B-1----:R1:W2:Y:S02]  /*bee0*/  SYNCS.PHASECHK.TRANS64.TRYWAIT P0, [R0+URZ], R3 ;  /* 0x00000003000075a7 */ /* 0x0022a400080011ff */
[----:B--2---:R-:W-:Y:S05]  /*bef0*/  @!P0 NANOSLEEP.SYNCS 0x989680 ;  /* 0x009896800000895d */ /* 0x004fea0003900000 */
[----:B------:R-:W2:Y:S02]  /*bf00*/  @!P0 SYNCS.PHASECHK.TRANS64 P0, [R0+URZ], R3 ;  /* 0x00000003000085a7 */ /* 0x000ea400080010ff */
[----:B--2---:R-:W-:Y:S05]  /*bf10*/  @!P0 BRA `(.L_x_150) ;  /* 0xfffffffc00f08947 */ /* 0x004fea000383ffff */
[----:B------:R-:W-:Y:S05]  /*bf20*/  BRA `(.L_x_151) ;  /* 0xffffff6800a07947 */ /* 0x000fea000383ffff */
.L_x_45:
[----:B------:R-:W-:-:S07]  /*bf30*/  MOV R0, UR5 ;  /* 0x0000000500007c02 */ /* 0x000fce0008000f00 */
.L_x_152:
[----:B-1----:R1:W2:Y:S02]  /*bf40*/  SYNCS.PHASECHK.TRANS64.TRYWAIT P0, [R0+URZ], R3 ;  /* 0x00000003000075a7 */ /* 0x0022a400080011ff */
[----:B--2---:R-:W-:Y:S05]  /*bf50*/  @!P0 NANOSLEEP.SYNCS 0x989680 ;  /* 0x009896800000895d */ /* 0x004fea0003900000 */
[----:B------:R-:W2:Y:S02]  /*bf60*/  @!P0 SYNCS.PHASECHK.TRANS64 P0, [R0+URZ], R3 ;  /* 0x00000003000085a7 */ /* 0x000ea400080010ff */
[----:B--2---:R-:W-:Y:S05]  /*bf70*/  @!P0 BRA `(.L_x_152) ;  /* 0xfffffffc00f08947 */ /* 0x004fea000383ffff */
[----:B------:R-:W-:Y:S05]  /*bf80*/  BRA `(.L_x_153) ;  /* 0xffffff6800ac7947 */ /* 0x000fea000383ffff */
.L_x_48:
[----:B-1----:R1:W2:Y:S02]  /*bf90*/  SYNCS.PHASECHK.TRANS64.TRYWAIT P0, [R0+URZ+0xd0], R5 ;  /* 0x0000d005000075a7 */ /* 0x0022a400080011ff */
[----:B--2---:R-:W-:Y:S05]  /*bfa0*/  @!P0 NANOSLEEP.SYNCS 0x989680 ;  /* 0x009896800000895d */ /* 0x004fea0003900000 */
[----:B------:R-:W2:Y:S02]  /*bfb0*/  @!P0 SYNCS.PHASECHK.TRANS64 P0, [R0+URZ+0xd0], R5 ;  /* 0x0000d005000085a7 */ /* 0x000ea400080010ff */
[----:B--2---:R-:W-:Y:S05]  /*bfc0*/  @!P0 BRA `(.L_x_48) ;  /* 0xfffffffc00f08947 */ /* 0x004fea000383ffff */
[----:B------:R-:W-:Y:S05]  /*bfd0*/  BRA `(.L_x_154) ;  /* 0xffffff6c00087947 */ /* 0x000fea000383ffff */
.L_x_49:
[----:B------:R-:W-:-:S07]  /*bfe0*/  MOV R0, UR4 ;  /* 0x0000000400007c02 */ /* 0x000fce0008000f00 */
.L_x_155:
[----:B-1----:R1:W2:Y:S02]  /*bff0*/  SYNCS.PHASECHK.TRANS64.TRYWAIT P0, [R0+URZ+0xa0], R7 ;  /* 0x0000a007000075a7 */ /* 0x0022a400080011ff */
[----:B--2---:R-:W-:Y:S05]  /*c000*/  @!P0 NANOSLEEP.SYNCS 0x989680 ;  /* 0x009896800000895d */ /* 0x004fea0003900000 */
[----:B------:R-:W2:Y:S02]  /*c010*/  @!P0 SYNCS.PHASECHK.TRANS64 P0, [R0+URZ+0xa0], R7 ;  /* 0x0000a007000085a7 */ /* 0x000ea400080010ff */
[----:B--2---:R-:W-:Y:S05]  /*c020*/  @!P0 BRA `(.L_x_155) ;  /* 0xfffffffc00f08947 */ /* 0x004fea000383ffff */
[----:B------:R-:W-:Y:S05]  /*c030*/  BRA `(.L_x_156) ;  /* 0xffffff6c00187947 */ /* 0x000fea000383ffff */
.L_x_50:
[----:B-1----:R1:W2:Y:S02]  /*c040*/  SYNCS.PHASECHK.TRANS64.TRYWAIT P1, [R0+URZ+0x90], R5 ;  /* 0x00009005000075a7 */ /* 0x0022a400080211ff */
[----:B--2---:R-:W-:Y:S05]  /*c050*/  @!P1 NANOSLEEP.SYNCS 0x989680 ;  /* 0x009896800000995d */ /* 0x004fea0003900000 */
[----:B------:R-:W2:Y:S02]  /*c060*/  @!P1 SYNCS.PHASECHK.TRANS64 P1, [R0+URZ+0x90], R5 ;  /* 0x00009005000095a7 */ /* 0x000ea400080210ff */
[----:B--2---:R-:W-:Y:S05]  /*c070*/  @!P1 BRA `(.L_x_50) ;  /* 0xfffffffc00f09947 */ /* 0x004fea000383ffff */
[----:B------:R-:W-:Y:S05]  /*c080*/  BRA `(.L_x_157) ;  /* 0xffffff6c00487947 */ /* 0x000fea000383ffff */
.L_x_53:
[----:B------:R-:W-:-:S07]  /*c090*/  MOV R0, UR4 ;  /* 0x0000000400007c02 */ /* 0x000fce0008000f00 */
.L_x_158:
[----:B-1----:R1:W2:Y:S02]  /*c0a0*/  SYNCS.PHASECHK.TRANS64.TRYWAIT P0, [R0+URZ+0xa0], R3 ;  /* 0x0000a003000075a7 */ /* 0x0022a400080011ff */
[----:B--2---:R-:W-:Y:S05]  /*c0b0*/  @!P0 NANOSLEEP.SYNCS 0x989680 ;  /* 0x009896800000895d */ /* 0x004fea0003900000 */
[----:B------:R-:W2:Y:S02]  /*c0c0*/  @!P0 SYNCS.PHASECHK.TRANS64 P0, [R0+URZ+0xa0], R3 ;  /* 0x0000a003000085a7 */ /* 0x000ea400080010ff */
[----:B--2---:R-:W-:Y:S05]  /*c0d0*/  @!P0 BRA `(.L_x_158) ;  /* 0xfffffffc00f08947 */ /* 0x004fea000383ffff */
[----:B------:R-:W-:Y:S05]  /*c0e0*/  BRA `(.L_x_52) ;  /* 0xffffff6c009c7947 */ /* 0x000fea000383ffff */
.L_x_62:
[----:B-1----:R-:W-:-:S04]  /*c0f0*/  MOV R5, UR5 ;  /* 0x0000000500057c02 */ /* 0x002fc80008000f00 */
[----:B------:R1:W2:Y:S03]  /*c100*/  SYNCS.PHASECHK.TRANS64.TRYWAIT P0, [R5+URZ+0x8], R6 ;  /* 0x00000806050075a7 */ /* 0x0002a600080011ff */
[----:B--2---:R-:W-:Y:S05]  /*c110*/  @!P0 NANOSLEEP.SYNCS 0x989680 ;  /* 0x009896800000895d */ /* 0x004fea0003900000 */
[----:B------:R-:W2:Y:S02]  /*c120*/  @!P0 SYNCS.PHASECHK.TRANS64 P0, [R5+URZ+0x8], R6 ;  /* 0x00000806050085a7 */ /* 0x000ea400080010ff */
[----:B--2---:R-:W-:Y:S05]  /*c130*/  @!P0 BRA `(.L_x_62) ;  /* 0xfffffffc00ec8947 */ /* 0x004fea000383ffff */
[----:B------:R-:W-:Y:S05]  /*c140*/  BRA `(.L_x_61) ;  /* 0xffffff7000507947 */ /* 0x000fea000383ffff */
.L_x_64:
[----:B------:R-:W-:Y:S01]  /*c150*/  BSSY B0, `(.L_x_159) ;  /* 0x0000006000007945 */ /* 0x000fe20003800000 */
[----:B------:R-:W-:-:S07]  /*c160*/  MOV R15, 0xffffffff ;  /* 0xffffffff000f7802 */ /* 0x000fce0000000f00 */
[----:B-1---5:R-:W-:Y:S05]  /*c170*/  WARPSYNC.COLLECTIVE R15, `(.L_x_160) ;  /* 0x000000000f0c7348 */ /* 0x022fea0003c00000 */
[----:B------:R-:W-:Y:S02]  /*c180*/  ELECT P6, UR79, PT ;  /* 0x00000000004f782f */ /* 0x000fe400038c0000 */
[----:B------:R-:W-:Y:S01]  /*c190*/  MOV R14, UR79 ;  /* 0x0000004f000e7c02 */ /* 0x000fe20008000f00 */
[----:B-1---5:R-:W-:Y:S10]  /*c1a0*/  ENDCOLLECTIVE ;  /* 0x000000000000791b */ /* 0x022ff40003800000 */
.L_x_160:
[----:B------:R-:W-:Y:S05]  /*c1b0*/  BSYNC B0 ;  /* 0x0000000000007941 */ /* 0x000fea0003800000 */
.L_x_159:
[----:B------:R-:W-:Y:S01]  /*c1c0*/  PLOP3.LUT P0, PT, P6, PT, PT, 0x80, 0x8 ;  /* 0x000000000008781c */ /* 0x000fe2000370f070 */
[----:B------:R-:W-:-:S12]  /*c1d0*/  BRA `(.L_x_161) ;  /* 0xffffff70007c7947 */ /* 0x000fd8000383ffff */
.L_x_66:
[----:B-1----:R-:W-:-:S04]  /*c1e0*/  MOV R3, UR5 ;  /* 0x0000000500037c02 */ /* 0x002fc80008000f00 */
[----:B------:R1:W2:Y:S03]  /*c1f0*/  SYNCS.PHASECHK.TRANS64.TRYWAIT P0, [R3+URZ+0x8], R4 ;  /* 0x00000804030075a7 */ /* 0x0002a600080011ff */
[----:B--2---:R-:W-:Y:S05]  /*c200*/  @!P0 NANOSLEEP.SYNCS 0x989680 ;  /* 0x009896800000895d */ /* 0x004fea0003900000 */
[----:B------:R-:W2:Y:S02]  /*c210*/  @!P0 SYNCS.PHASECHK.TRANS64 P0, [R3+URZ+0x8], R4 ;  /* 0x00000804030085a7 */ /* 0x000ea400080010ff */
[----:B--2---:R-:W-:Y:S05]  /*c220*/  @!P0 BRA `(.L_x_66) ;  /* 0xfffffffc00ec8947 */ /* 0x004fea000383ffff */
[----:B------:R-:W-:Y:S05]  /*c230*/  BRA `(.L_x_65) ;  /* 0xffffff7000807947 */ /* 0x000fea000383ffff */
.L_x_67:
[----:B-1----:R1:W2:Y:S02]  /*c240*/  SYNCS.PHASECHK.TRANS64.TRYWAIT P0, [R0+URZ+0x90], R5 ;  /* 0x00009005000075a7 */ /* 0x0022a400080011ff */
[----:B--2---:R-:W-:Y:S05]  /*c250*/  @!P0 NANOSLEEP.SYNCS 0x989680 ;  /* 0x009896800000895d */ /* 0x004fea0003900000 */
[----:B------:R-:W2:Y:S02]  /*c260*/  @!P0 SYNCS.PHASECHK.TRANS64 P0, [R0+URZ+0x90], R5 ;  /* 0x00009005000085a7 */ /* 0x000ea400080010ff */
[----:B--2---:R-:W-:Y:S05]  /*c270*/  @!P0 BRA `(.L_x_67) ;  /* 0xfffffffc00f08947 */ /* 0x004fea000383ffff */
[----:B------:R-:W-:Y:S05]  /*c280*/  BRA `(.L_x_162) ;  /* 0xffffff74006c7947 */ /* 0x000fea000383ffff */
.L_x_69:
[----:B------:R-:W-:-:S07]  /*c290*/  MOV R0, UR31 ;  /* 0x0000001f00007c02 */ /* 0x000fce0008000f00 */
.L_x_163:
[----:B-1----:R1:W2:Y:S02]  /*c2a0*/  SYNCS.PHASECHK.TRANS64.TRYWAIT P0, [R0+URZ+0xc0], R5 ;  /* 0x0000c005000075a7 */ /* 0x0022a400080011ff */
[----:B--2---:R-:W-:Y:S05]  /*c2b0*/  @!P0 NANOSLEEP.SYNCS 0x989680 ;  /* 0x009896800000895d */ /* 0x004fea0003900000 */
[----:B------:R-:W2:Y:S02]  /*c2c0*/  @!P0 SYNCS.PHASECHK.TRANS64 P0, [R0+URZ+0xc0], R5 ;  /* 0x0000c005000085a7 */ /* 0x000ea400080010ff */
[----:B--2---:R-:W-:Y:S05]  /*c2d0*/  @!P0 BRA `(.L_x_163) ;  /* 0xfffffffc00f08947 */ /* 0x004fea000383ffff */
[----:B------:R-:W-:Y:S05]  /*c2e0*/  BRA `(.L_x_164) ;  /* 0xffffff7400b87947 */ /* 0x000fea000383ffff */
.L_x_72:
[----:B------:R-:W-:Y:S07]  /*c2f0*/  MOV R0, UR5 ;  /* 0x0000000500007c02 */ /* 0x000fee0008000f00 */
.L_x_165:
[----:B-1----:R1:W2:Y:S02]  /*c300*/  SYNCS.PHASECHK.TRANS64.TRYWAIT P0, [R0+URZ], R5 ;  /* 0x00000005000075a7 */ /* 0x0022a400080011ff */
[----:B--2---:R-:W-:Y:S05]  /*c310*/  @!P0 NANOSLEEP.SYNCS 0x989680 ;  /* 0x009896800000895d */ /* 0x004fea0003900000 */
[----:B------:R-:W2:Y:S02]  /*c320*/  @!P0 SYNCS.PHASECHK.TRANS64 P0, [R0+URZ], R5 ;  /* 0x00000005000085a7 */ /* 0x000ea400080010ff */
[----:B--2---:R-:W-:Y:S05]  /*c330*/  @!P0 BRA `(.L_x_165) ;  /* 0xfffffffc00f08947 */ /* 0x004fea000383ffff */
[----:B------:R-:W-:Y:S05]  /*c340*/  BRA `(.L_x_71) ;  /* 0xffffff7400cc7947 */ /* 0x000fea000383ffff */
.L_x_76:
[----:B-1----:R-:W-:-:S07]  /*c350*/  MOV R0, UR4 ;  /* 0x0000000400007c02 */ /* 0x002fce0008000f00 */
.L_x_166:
[----:B-1----:R1:W2:Y:S02]  /*c360*/  SYNCS.PHASECHK.TRANS64.TRYWAIT P0, [R0+URZ], R3 ;  /* 0x00000003000075a7 */ /* 0x0022a400080011ff */
[----:B--2---:R-:W-:Y:S05]  /*c370*/  @!P0 NANOSLEEP.SYNCS 0x989680 ;  /* 0x009896800000895d */ /* 0x004fea0003900000 */
[----:B------:R-:W2:Y:S02]  /*c380*/  @!P0 SYNCS.PHASECHK.TRANS64 P0, [R0+URZ], R3 ;  /* 0x00000003000085a7 */ /* 0x000ea400080010ff */
[----:B--2---:R-:W-:Y:S05]  /*c390*/  @!P0 BRA `(.L_x_166) ;  /* 0xfffffffc00f08947 */ /* 0x004fea000383ffff */
[----:B------:R-:W-:Y:S05]  /*c3a0*/  BRA `(.L_x_167) ;  /* 0xffffff7800c07947 */ /* 0x000fea000383ffff */
.L_x_79:
[----:B------:R-:W-:-:S07]  /*c3b0*/  MOV R0, UR26 ;  /* 0x0000001a00007c02 */ /* 0x000fce0008000f00 */
.L_x_168:
[----:B-1----:R1:W2:Y:S02]  /*c3c0*/  SYNCS.PHASECHK.TRANS64.TRYWAIT P1, [R0+URZ+0xf0], R3 ;  /* 0x0000f003000075a7 */ /* 0x0022a400080211ff */
[----:B--2---:R-:W-:Y:S05]  /*c3d0*/  @!P1 NANOSLEEP.SYNCS 0x989680 ;  /* 0x009896800000995d */ /* 0x004fea0003900000 */
[----:B------:R-:W2:Y:S02]  /*c3e0*/  @!P1 SYNCS.PHASECHK.TRANS64 P1, [R0+URZ+0xf0], R3 ;  /* 0x0000f003000095a7 */ /* 0x000ea400080210ff */
[----:B--2---:R-:W-:Y:S05]  /*c3f0*/  @!P1 BRA `(.L_x_168) ;  /* 0xfffffffc00f09947 */ /* 0x004fea000383ffff */
[----:B------:R-:W-:Y:S05]  /*c400*/  BRA `(.L_x_169) ;  /* 0xffffff7c000c7947 */ /* 0x000fea000383ffff */
.L_x_84:
[----:B--2---:R2:W3:Y:S02]  /*c410*/  SYNCS.PHASECHK.TRANS64.TRYWAIT P0, [R12+URZ+0x90], R9 ;  /* 0x000090090c0075a7 */ /* 0x0044e400080011ff */
[----:B---3--:R-:W-:Y:S05]  /*c420*/  @!P0 NANOSLEEP.SYNCS 0x989680 ;  /* 0x009896800000895d */ /* 0x008fea0003900000 */
[----:B------:R-:W3:Y:S02]  /*c430*/  @!P0 SYNCS.PHASECHK.TRANS64 P0, [R12+URZ+0x90], R9 ;  /* 0x000090090c0085a7 */ /* 0x000ee400080010ff */
[----:B---3--:R-:W-:Y:S05]  /*c440*/  @!P0 BRA `(.L_x_84) ;  /* 0xfffffffc00f08947 */ /* 0x008fea000383ffff */
[----:B------:R-:W-:Y:S05]  /*c450*/  BRA `(.L_x_170) ;  /* 0xffffff8000347947 */ /* 0x000fea000383ffff */
.L_x_87:
[----:B------:R-:W-:Y:S07]  /*c460*/  MOV R0, UR21 ;  /* 0x0000001500007c02 */ /* 0x000fee0008000f00 */
.L_x_171:
[----:B--2---:R2:W3:Y:S02]  /*c470*/  SYNCS.PHASECHK.TRANS64.TRYWAIT P2, [R0+URZ+0x88], R11 ;  /* 0x0000880b000075a7 */ /* 0x0044e400080411ff */
[----:B---3--:R-:W-:Y:S05]  /*c480*/  @!P2 NANOSLEEP.SYNCS 0x989680 ;  /* 0x009896800000a95d */ /* 0x008fea0003900000 */
[----:B------:R-:W3:Y:S02]  /*c490*/  @!P2 SYNCS.PHASECHK.TRANS64 P2, [R0+URZ+0x88], R11 ;  /* 0x0000880b0000a5a7 */ /* 0x000ee400080410ff */
[----:B---3--:R-:W-:Y:S05]  /*c4a0*/  @!P2 BRA `(.L_x_171) ;  /* 0xfffffffc00f0a947 */ /* 0x008fea000383ffff */
[----:B------:R-:W-:Y:S05]  /*c4b0*/  BRA `(.L_x_86) ;  /* 0xffffff84009c7947 */ /* 0x000fea000383ffff */
.L_x_90:
[----:B--2---:R-:W-:Y:S07]  /*c4c0*/  MOV R0, UR21 ;  /* 0x0000001500007c02 */ /* 0x004fee0008000f00 */
.L_x_172:
[----:B--2---:R2:W3:Y:S02]  /*c4d0*/  SYNCS.PHASECHK.TRANS64.TRYWAIT P0, [R0+URZ+0x60], R9 ;  /* 0x00006009000075a7 */ /* 0x0044e400080011ff */
[----:B---3--:R-:W-:Y:S05]  /*c4e0*/  @!P0 NANOSLEEP.SYNCS 0x989680 ;  /* 0x009896800000895d */ /* 0x008fea0003900000 */
[----:B------:R-:W3:Y:S02]  /*c4f0*/  @!P0 SYNCS.PHASECHK.TRANS64 P0, [R0+URZ+0x60], R9 ;  /* 0x00006009000085a7 */ /* 0x000ee400080010ff */
[----:B---3--:R-:W-:Y:S05]  /*c500*/  @!P0 BRA `(.L_x_172) ;  /* 0xfffffffc00f08947 */ /* 0x008fea000383ffff */
[----:B------:R-:W-:Y:S05]  /*c510*/  BRA `(.L_x_173) ;  /* 0xffffff8400f87947 */ /* 0x000fea000383ffff */
.L_x_91:
[----:B------:R-:W-:Y:S07]  /*c520*/  MOV R0, UR21 ;  /* 0x0000001500007c02 */ /* 0x000fee0008000f00 */
.L_x_174:
[----:B--2---:R2:W3:Y:S02]  /*c530*/  SYNCS.PHASECHK.TRANS64.TRYWAIT P0, [R0+URZ+0x68], R9 ;  /* 0x00006809000075a7 */ /* 0x0044e400080011ff */
[----:B---3--:R-:W-:Y:S05]  /*c540*/  @!P0 NANOSLEEP.SYNCS 0x989680 ;  /* 0x009896800000895d */ /* 0x008fea0003900000 */
[----:B------:R-:W3:Y:S02]  /*c550*/  @!P0 SYNCS.PHASECHK.TRANS64 P0, [R0+URZ+0x68], R9 ;  /* 0x00006809000085a7 */ /* 0x000ee400080010ff */
[----:B---3--:R-:W-:Y:S05]  /*c560*/  @!P0 BRA `(.L_x_174) ;  /* 0xfffffffc00f08947 */ /* 0x008fea000383ffff */
[----:B------:R-:W-:Y:S05]  /*c570*/  BRA `(.L_x_175) ;  /* 0xffffff8800347947 */ /* 0x000fea000383ffff */
.L_x_92:
[----:B------:R-:W-:Y:S07]  /*c580*/  MOV R0, UR21 ;  /* 0x0000001500007c02 */ /* 0x000fee0008000f00 */
.L_x_176:
[----:B--2---:R2:W3:Y:S02]  /*c590*/  SYNCS.PHASECHK.TRANS64.TRYWAIT P0, [R0+URZ+0x70], R9 ;  /* 0x00007009000075a7 */ /* 0x0044e400080011ff */
[----:B---3--:R-:W-:Y:S05]  /*c5a0*/  @!P0 NANOSLEEP.SYNCS 0x989680 ;  /* 0x009896800000895d */ /* 0x008fea0003900000 */
[----:B------:R-:W3:Y:S02]  /*c5b0*/  @!P0 SYNCS.PHASECHK.TRANS64 P0, [R0+URZ+0x70], R9 ;  /* 0x00007009000085a7 */ /* 0x000ee400080010ff */
[----:B---3--:R-:W-:Y:S05]  /*c5c0*/  @!P0 BRA `(.L_x_176) ;  /* 0xfffffffc00f08947 */ /* 0x008fea000383ffff */
[----:B------:R-:W-:Y:S05]  /*c5d0*/  BRA `(.L_x_177) ;  /* 0xffffff88007c7947 */ /* 0x000fea000383ffff */
.L_x_93:
[----:B------:R-:W-:Y:S07]  /*c5e0*/  MOV R0, UR21 ;  /* 0x0000001500007c02 */ /* 0x000fee0008000f00 */
.L_x_178:
[----:B--2---:R2:W3:Y:S02]  /*c5f0*/  SYNCS.PHASECHK.TRANS64.TRYWAIT P0, [R0+URZ+0x78], R9 ;  /* 0x00007809000075a7 */ /* 0x0044e400080011ff */
[----:B---3--:R-:W-:Y:S05]  /*c600*/  @!P0 NANOSLEEP.SYNCS 0x989680 ;  /* 0x009896800000895d */ /* 0x008fea0003900000 */
[----:B------:R-:W3:Y:S02]  /*c610*/  @!P0 SYNCS.PHASECHK.TRANS64 P0, [R0+URZ+0x78], R9 ;  /* 0x00007809000085a7 */ /* 0x000ee400080010ff */
[----:B---3--:R-:W-:Y:S05]  /*c620*/  @!P0 BRA `(.L_x_178) ;  /* 0xfffffffc00f08947 */ /* 0x008fea000383ffff */
[----:B------:R-:W-:Y:S05]  /*c630*/  BRA `(.L_x_179) ;  /* 0xffffff8800c07947 */ /* 0x000fea000383ffff */
.L_x_95:
[----:B------:R-:W-:-:S07]  /*c640*/  MOV R0, UR21 ;  /* 0x0000001500007c02 */ /* 0x000fce0008000f00 */
.L_x_180:
[----:B---3--:R3:W4:Y:S02]  /*c650*/  SYNCS.PHASECHK.TRANS64.TRYWAIT P0, [R0+URZ+0x60], R3 ;  /* 0x00006003000075a7 */ /* 0x00872400080011ff */
[----:B----4-:R-:W-:Y:S05]  /*c660*/  @!P0 NANOSLEEP.SYNCS 0x989680 ;  /* 0x009896800000895d */ /* 0x010fea0003900000 */
[----:B------:R-:W4:Y:S02]  /*c670*/  @!P0 SYNCS.PHASECHK.TRANS64 P0, [R0+URZ+0x60], R3 ;  /* 0x00006003000085a7 */ /* 0x000f2400080010ff */
[----:B----4-:R-:W-:Y:S05]  /*c680*/  @!P0 BRA `(.L_x_180) ;  /* 0xfffffffc00f08947 */ /* 0x010fea000383ffff */
[----:B------:R-:W-:Y:S05]  /*c690*/  BRA `(.L_x_181) ;  /* 0xffffff8c00387947 */ /* 0x000fea000383ffff */
.L_x_96:
[----:B---3--:R-:W-:-:S07]  /*c6a0*/  MOV R0, UR21 ;  /* 0x0000001500007c02 */ /* 0x008fce0008000f00 */
.L_x_182:
[----:B---3--:R3:W4:Y:S02]  /*c6b0*/  SYNCS.PHASECHK.TRANS64.TRYWAIT P0, [R0+URZ+0x68], R3 ;  /* 0x00006803000075a7 */ /* 0x00872400080011ff */
[----:B----4-:R-:W-:Y:S05]  /*c6c0*/  @!P0 NANOSLEEP.SYNCS 0x989680 ;  /* 0x009896800000895d */ /* 0x010fea0003900000 */
[----:B------:R-:W4:Y:S02]  /*c6d0*/  @!P0 SYNCS.PHASECHK.TRANS64 P0, [R0+URZ+0x68], R3 ;  /* 0x00006803000085a7 */ /* 0x000f2400080010ff */
[----:B----4-:R-:W-:Y:S05]  /*c6e0*/  @!P0 BRA `(.L_x_182) ;  /* 0xfffffffc00f08947 */ /* 0x010fea000383ffff */
[----:B------:R-:W-:Y:S05]  /*c6f0*/  BRA `(.L_x_183) ;  /* 0xffffff8c00287947 */ /* 0x000fea000383ffff */
.L_x_97:
[----:B---3--:R-:W-:-:S07]  /*c700*/  MOV R0, UR21 ;  /* 0x0000001500007c02 */ /* 0x008fce0008000f00 */
.L_x_184:
[----:B---3--:R3:W4:Y:S02]  /*c710*/  SYNCS.PHASECHK.TRANS64.TRYWAIT P0, [R0+URZ+0x70], R3 ;  /* 0x00007003000075a7 */ /* 0x00872400080011ff */
[----:B----4-:R-:W-:Y:S05]  /*c720*/  @!P0 NANOSLEEP.SYNCS 0x989680 ;  /* 0x009896800000895d */ /* 0x010fea0003900000 */
[----:B------:R-:W4:Y:S02]  /*c730*/  @!P0 SYNCS.PHASECHK.TRANS64 P0, [R0+URZ+0x70], R3 ;  /* 0x00007003000085a7 */ /* 0x000f2400080010ff */
[----:B----4-:R-:W-:Y:S05]  /*c740*/  @!P0 BRA `(.L_x_184) ;  /* 0xfffffffc00f08947 */ /* 0x010fea000383ffff */
[----:B------:R-:W-:Y:S05]  /*c750*/  BRA `(.L_x_185) ;  /* 0xffffff8c00187947 */ /* 0x000fea000383ffff */
.L_x_99:
[----:B-1----:R1:W2:Y:S02]  /*c760*/  SYNCS.PHASECHK.TRANS64.TRYWAIT P0, [R3+URZ+0x90], R0 ;  /* 0x00009000030075a7 */ /* 0x0022a400080011ff */
[----:B--2---:R-:W-:Y:S05]  /*c770*/  @!P0 NANOSLEEP.SYNCS 0x989680 ;  /* 0x009896800000895d */ /* 0x004fea0003900000 */
[----:B------:R-:W2:Y:S02]  /*c780*/  @!P0 SYNCS.PHASECHK.TRANS64 P0, [R3+URZ+0x90], R0 ;  /* 0x00009000030085a7 */ /* 0x000ea400080010ff */
[----:B--2---:R-:W-:Y:S05]  /*c790*/  @!P0 BRA `(.L_x_99) ;  /* 0xfffffffc00f08947 */ /* 0x004fea000383ffff */
[----:B------:R-:W-:Y:S05]  /*c7a0*/  BRA `(.L_x_186) ;  /* 0xffffff8c00e07947 */ /* 0x000fea000383ffff */
.L_x_110:
[----:B-1----:R1:W2:Y:S02]  /*c7b0*/  SYNCS.PHASECHK.TRANS64.TRYWAIT P1, [R3+URZ+0x40], R0 ;  /* 0x00004000030075a7 */ /* 0x0022a400080211ff */
[----:B--2---:R-:W-:Y:S05]  /*c7c0*/  @!P1 NANOSLEEP.SYNCS 0x989680 ;  /* 0x009896800000995d */ /* 0x004fea0003900000 */
[----:B------:R-:W2:Y:S02]  /*c7d0*/  @!P1 SYNCS.PHASECHK.TRANS64 P1, [R3+URZ+0x40], R0 ;  /* 0x00004000030095a7 */ /* 0x000ea400080210ff */
[----:B--2---:R-:W-:Y:S05]  /*c7e0*/  @!P1 BRA `(.L_x_110) ;  /* 0xfffffffc00f09947 */ /* 0x004fea000383ffff */
[----:B------:R-:W-:Y:S05]  /*c7f0*/  BRA `(.L_x_109) ;  /* 0xffffff9c00607947 */ /* 0x000fea000383ffff */
.L_x_112:
[----:B--2---:R2:W4:Y:S02]  /*c800*/  SYNCS.PHASECHK.TRANS64.TRYWAIT P0, [R163+URZ+0xb0], R2 ;  /* 0x0000b002a30075a7 */ /* 0x00452400080011ff */
[----:B----4-:R-:W-:Y:S05]  /*c810*/  @!P0 NANOSLEEP.SYNCS 0x989680 ;  /* 0x009896800000895d */ /* 0x010fea0003900000 */
[----:B------:R-:W4:Y:S02]  /*c820*/  @!P0 SYNCS.PHASECHK.TRANS64 P0, [R163+URZ+0xb0], R2 ;  /* 0x0000b002a30085a7 */ /* 0x000f2400080010ff */
[----:B----4-:R-:W-:Y:S05]  /*c830*/  @!P0 BRA `(.L_x_112) ;  /* 0xfffffffc00f08947 */ /* 0x010fea000383ffff */
[----:B------:R-:W-:Y:S05]  /*c840*/  BRA `(.L_x_111) ;  /* 0xffffff9c00bc7947 */ /* 0x000fea000383ffff */
.L_x_121:
[----:B--2---:R2:W3:Y:S02]  /*c850*/  SYNCS.PHASECHK.TRANS64.TRYWAIT P0, [R191+URZ+0x40], R0 ;  /* 0x00004000bf0075a7 */ /* 0x0044e400080011ff */
[----:B---3--:R-:W-:Y:S05]  /*c860*/  @!P0 NANOSLEEP.SYNCS 0x989680 ;  /* 0x009896800000895d */ /* 0x008fea0003900000 */
[----:B------:R-:W3:Y:S02]  /*c870*/  @!P0 SYNCS.PHASECHK.TRANS64 P0, [R191+URZ+0x40], R0 ;  /* 0x00004000bf0085a7 */ /* 0x000ee400080010ff */
[----:B---3--:R-:W-:Y:S05]  /*c880*/  @!P0 BRA `(.L_x_121) ;  /* 0xfffffffc00f08947 */ /* 0x008fea000383ffff */
[----:B------:R-:W-:Y:S05]  /*c890*/  BRA `(.L_x_120) ;  /* 0xffffffb000c87947 */ /* 0x000fea000383ffff */
.L_x_130:
[----:B--2---:R2:W3:Y:S02]  /*c8a0*/  SYNCS.PHASECHK.TRANS64.TRYWAIT P0, [R0+URZ+0x40], R7 ;  /* 0x00004007000075a7 */ /* 0x0044e400080011ff */
[----:B---3--:R-:W-:Y:S05]  /*c8b0*/  @!P0 NANOSLEEP.SYNCS 0x989680 ;  /* 0x009896800000895d */ /* 0x008fea0003900000 */
[----:B------:R-:W3:Y:S02]  /*c8c0*/  @!P0 SYNCS.PHASECHK.TRANS64 P0, [R0+URZ+0x40], R7 ;  /* 0x00004007000085a7 */ /* 0x000ee400080010ff */
[----:B---3--:R-:W-:Y:S05]  /*c8d0*/  @!P0 BRA `(.L_x_130) ;  /* 0xfffffffc00f08947 */ /* 0x008fea000383ffff */
[----:B------:R-:W-:Y:S05]  /*c8e0*/  BRA `(.L_x_129) ;  /* 0xffffffc800207947 */ /* 0x000fea000383ffff */
.L_x_139:
[----:B--2---:R2:W3:Y:S02]  /*c8f0*/  SYNCS.PHASECHK.TRANS64.TRYWAIT P0, [R0+URZ+0x40], R5 ;  /* 0x00004005000075a7 */ /* 0x0044e400080011ff */
[----:B---3--:R-:W-:Y:S05]  /*c900*/  @!P0 NANOSLEEP.SYNCS 0x989680 ;  /* 0x009896800000895d */ /* 0x008fea0003900000 */
[----:B------:R-:W3:Y:S02]  /*c910*/  @!P0 SYNCS.PHASECHK.TRANS64 P0, [R0+URZ+0x40], R5 ;  /* 0x00004005000085a7 */ /* 0x000ee400080010ff */
[----:B---3--:R-:W-:Y:S05]  /*c920*/  @!P0 BRA `(.L_x_139) ;  /* 0xfffffffc00f08947 */ /* 0x008fea000383ffff */
[----:B------:R-:W-:Y:S05]  /*c930*/  BRA `(.L_x_138) ;  /* 0xffffffdc00847947 */ /* 0x000fea000383ffff */
        .weak           $__internal_0_$__cuda_sm10x_tcgen05_guardrail_trap_col_being_dealloced_not_returned_by_alloc
        .type           $__internal_0_$__cuda_sm10x_tcgen05_guardrail_trap_col_being_dealloced_not_returned_by_alloc,@function
        .size           $__internal_0_$__cuda_sm10x_tcgen05_guardrail_trap_col_being_dealloced_not_returned_by_alloc,($__internal_1_$__cuda_sm10x_tcgen05_guardrail_trap_phase_invalid_during_alloc - $__internal_0_$__cuda_sm10x_tcgen05_guardrail_trap_col_being_dealloced_not_returned_by_alloc)
$__internal_0_$__cuda_sm10x_tcgen05_guardrail_trap_col_being_dealloced_not_returned_by_alloc:
[----:B------:R-:W-:Y:S05]  /*c940*/  BPT.TRAP 0x1 ;  /* 0x000000040000795c */ /* 0x000fea0000300000 */
[----:B------:R-:W-:-:S04]  /*c950*/  HFMA2 R3, -RZ, RZ, 0, 0 ;  /* 0x00000000ff037431 */ /* 0x000fc800000001ff */
[----:B------:R-:W-:Y:S05]  /*c960*/  RET.REL.NODEC R2 `(_ZN7cutlass13device_kernelINS_4gemm6kernel13GemmUniversalIN4cute5tupleIJiiiiEEENS1_10collective13CollectiveMmaINS1_35MainloopSm100TmaUmmaWarpSpecializedILi4ELi2ELi2ENS5_IJNS4_1CILi2EEESB_NSA_ILi1EEEEEEEENS5_IJNSA_ILi256EEESF_NSA_ILi128EEEEEENS_12float_e4m3_tENS5_IJlSC_lEEESI_SJ_NS4_8TiledMMAINS4_8MMA_AtomIJNS4_10MMA_TraitsINS4_25SM100_MMA_F8F6F4_2x1SM_SSEJSI_SI_fSF_SF_NS4_17integral_constantINS4_4UMMA5MajorELSQ_0EEESR_NSO_INSP_7ScaleInELSS_0EEEST_EEEEEENS4_6LayoutINS5_IJSC_SC_SC_EEENS5_IJNSA_ILi0EEESY_SY_EEEEENS5_IJNS4_10UnderscoreES11_S11_EEEEENS4_28SM100_TMA_2SM_LOAD_MULTICASTENS4_14ComposedLayoutINS4_7SwizzleILi3ELi4ELi3EEENS4_18smem_ptr_flag_bitsILi8EEENSW_INS5_IJNSA_ILi8EEESG_EEENS5_IJSG_SC_EEEEEEEvNS4_8identityENS4_18SM100_TMA_2SM_LOADES1E_vS1F_EENS_8epilogue10collective18CollectiveEpilogueINS1I_23Sm100TmaWarpSpecializedILi4ELi2ELi64ELb0ELb0EEEJNS5_IJSG_SF_SG_EEENS5_IJNSW_ISG_SC_EENSW_INSA_ILi64EEESC_EEEEESI_SJ_SI_SJ_NS1I_6fusion15FusionCallbacksIS1M_NS1S_17LinearCombinationISI_fSI_fLNS_15FloatRoundStyleE2EEES1N_S1R_JEEENS4_5SM1004TMEM4LOAD26SM100_TMEM_LOAD_32dp32b64xENS4_13SM90_TMA_LOADENS15_INS16_ILi2ELi4ELi3EEES19_NSW_INS5_IJS1A_S1P_EEENS5_IJS1P_SC_EEEEEEENS4_39AutoVectorizingCopyWithAssumedAlignmentILi128EEENS4_14SM90_TMA_STOREES27_S29_S29_EEEvvEEEEvNT_6ParamsE) ;  /* 0xffffff3402a47950 */ /* 0x000fea0003c3ffff */
        .weak           $__internal_1_$__cuda_sm10x_tcgen05_guardrail_trap_phase_invalid_during_alloc
        .type           $__internal_1_$__cuda_sm10x_tcgen05_guardrail_trap_phase_invalid_during_alloc,@function
        .size           $__internal_1_$__cuda_sm10x_tcgen05_guardrail_trap_phase_invalid_during_alloc,($__internal_2_$__cuda_sm10x_tcgen05_guardrail_trap_unallocated_columns_being_dealloced - $__internal_1_$__cuda_sm10x_tcgen05_guardrail_trap_phase_invalid_during_alloc)
$__internal_1_$__cuda_sm10x_tcgen05_guardrail_trap_phase_invalid_during_alloc:
[----:B------:R-:W-:Y:S05]  /*c970*/  BPT.TRAP 0x1 ;  /* 0x000000040000795c */ /* 0x000fea0000300000 */
[----:B------:R-:W-:-:S04]  /*c980*/  MOV R5, 0x0 ;  /* 0x0000000000057802 */ /* 0x000fc80000000f00 */
[----:B------:R-:W-:Y:S05]  /*c990*/  RET.REL.NODEC R4 `(_ZN7cutlass13device_kernelINS_4gemm6kernel13GemmUniversalIN4cute5tupleIJiiiiEEENS1_10collective13CollectiveMmaINS1_35MainloopSm100TmaUmmaWarpSpecializedILi4ELi2ELi2ENS5_IJNS4_1CILi2EEESB_NSA_ILi1EEEEEEEENS5_IJNSA_ILi256EEESF_NSA_ILi128EEEEEENS_12float_e4m3_tENS5_IJlSC_lEEESI_SJ_NS4_8TiledMMAINS4_8MMA_AtomIJNS4_10MMA_TraitsINS4_25SM100_MMA_F8F6F4_2x1SM_SSEJSI_SI_fSF_SF_NS4_17integral_constantINS4_4UMMA5MajorELSQ_0EEESR_NSO_INSP_7ScaleInELSS_0EEEST_EEEEEENS4_6LayoutINS5_IJSC_SC_SC_EEENS5_IJNSA_ILi0EEESY_SY_EEEEENS5_IJNS4_10UnderscoreES11_S11_EEEEENS4_28SM100_TMA_2SM_LOAD_MULTICASTENS4_14ComposedLayoutINS4_7SwizzleILi3ELi4ELi3EEENS4_18smem_ptr_flag_bitsILi8EEENSW_INS5_IJNSA_ILi8EEESG_EEENS5_IJSG_SC_EEEEEEEvNS4_8identityENS4_18SM100_TMA_2SM_LOADES1E_vS1F_EENS_8epilogue10collective18CollectiveEpilogueINS1I_23Sm100TmaWarpSpecializedILi4ELi2ELi64ELb0ELb0EEEJNS5_IJSG_SF_SG_EEENS5_IJNSW_ISG_SC_EENSW_INSA_ILi64EEESC_EEEEESI_SJ_SI_SJ_NS1I_6fusion15FusionCallbacksIS1M_NS1S_17LinearCombinationISI_fSI_fLNS_15FloatRoundStyleE2EEES1N_S1R_JEEENS4_5SM1004TMEM4LOAD26SM100_TMEM_LOAD_32dp32b64xENS4_13SM90_TMA_LOADENS15_INS16_ILi2ELi4ELi3EEES19_NSW_INS5_IJS1A_S1P_EEENS5_IJS1P_SC_EEEEEEENS4_39AutoVectorizingCopyWithAssumedAlignmentILi128EEENS4_14SM90_TMA_STOREES27_S29_S29_EEEvvEEEEvNT_6ParamsE) ;  /* 0xffffff3404987950 */ /* 0x000fea0003c3ffff */
        .weak           $__internal_2_$__cuda_sm10x_tcgen05_guardrail_trap_unallocated_columns_being_dealloced
        .type           $__internal_2_$__cuda_sm10x_tcgen05_guardrail_trap_unallocated_columns_being_dealloced,@function
        .size           $__internal_2_$__cuda_sm10x_tcgen05_guardrail_trap_unallocated_columns_being_dealloced,(.L_x_188 - $__internal_2_$__cuda_sm10x_tcgen05_guardrail_trap_unallocated_columns_being_dealloced)
$__internal_2_$__cuda_sm10x_tcgen05_guardrail_trap_unallocated_columns_being_dealloced:
[----:B------:R-:W-:Y:S05]  /*c9a0*/  BPT.TRAP 0x1 ;  /* 0x000000040000795c */ /* 0x000fea0000300000 */
[----:B------:R-:W-:-:S04]  /*c9b0*/  HFMA2 R3, -RZ, RZ, 0, 0 ;  /* 0x00000000ff037431 */ /* 0x000fc800000001ff */
[----:B------:R-:W-:Y:S05]  /*c9c0*/  RET.REL.NODEC R2 `(_ZN7cutlass13device_kernelINS_4gemm6kernel13GemmUniversalIN4cute5tupleIJiiiiEEENS1_10collective13CollectiveMmaINS1_35MainloopSm100TmaUmmaWarpSpecializedILi4ELi2ELi2ENS5_IJNS4_1CILi2EEESB_NSA_ILi1EEEEEEEENS5_IJNSA_ILi256EEESF_NSA_ILi128EEEEEENS_12float_e4m3_tENS5_IJlSC_lEEESI_SJ_NS4_8TiledMMAINS4_8MMA_AtomIJNS4_10MMA_TraitsINS4_25SM100_MMA_F8F6F4_2x1SM_SSEJSI_SI_fSF_SF_NS4_17integral_constantINS4_4UMMA5MajorELSQ_0EEESR_NSO_INSP_7ScaleInELSS_0EEEST_EEEEEENS4_6LayoutINS5_IJSC_SC_SC_EEENS5_IJNSA_ILi0EEESY_SY_EEEEENS5_IJNS4_10UnderscoreES11_S11_EEEEENS4_28SM100_TMA_2SM_LOAD_MULTICASTENS4_14ComposedLayoutINS4_7SwizzleILi3ELi4ELi3EEENS4_18smem_ptr_flag_bitsILi8EEENSW_INS5_IJNSA_ILi8EEESG_EEENS5_IJSG_SC_EEEEEEEvNS4_8identityENS4_18SM100_TMA_2SM_LOADES1E_vS1F_EENS_8epilogue10collective18CollectiveEpilogueINS1I_23Sm100TmaWarpSpecializedILi4ELi2ELi64ELb0ELb0EEEJNS5_IJSG_SF_SG_EEENS5_IJNSW_ISG_SC_EENSW_INSA_ILi64EEESC_EEEEESI_SJ_SI_SJ_NS1I_6fusion15FusionCallbacksIS1M_NS1S_17LinearCombinationISI_fSI_fLNS_15FloatRoundStyleE2EEES1N_S1R_JEEENS4_5SM1004TMEM4LOAD26SM100_TMEM_LOAD_32dp32b64xENS4_13SM90_TMA_LOADENS15_INS16_ILi2ELi4ELi3EEES19_NSW_INS5_IJS1A_S1P_EEENS5_IJS1P_SC_EEEEEEENS4_39AutoVectorizingCopyWithAssumedAlignmentILi128EEENS4_14SM90_TMA_STOREES27_S29_S29_EEEvvEEEEvNT_6ParamsE) ;  /* 0xffffff34028c7950 */ /* 0x000fea0003c3ffff */
.L_x_187:
[----:B------:R-:W-:-:S00]  /*c9d0*/  BRA `(.L_x_187) ;  /* 0xfffffffc00fc7947 */ /* 0x000fc0000383ffff */
[----:B------:R-:W-:-:S00]  /*c9e0*/  NOP ;  /* 0x0000000000007918 */ /* 0x000fc00000000000 */
        /* <DEDUP_REMOVED lines=9> */
.L_x_188:


//--------------------- .nv.global.init           --------------------------
	.section	.nv.global.init,"aw",@progbits
.nv.global.init:
	.type		$str$27,@object
	.size		$str$27,($str$28 - $str$27)
$str$27:
        /*0000*/ 	.byte	0x28, 0x61, 0x64, 0x64, 0x72, 0x65, 0x73, 0x73, 0x20, 0x26, 0x20, 0x6d, 0x61, 0x73, 0x6b, 0x29
        /*0010*/ 	.byte	0x20, 0x3d, 0x3d, 0x20, 0x30, 0x00
	.type		$str$28,@object
	.size		$str$28,($str$26 - $str$28)
$str$28:
        /*0016*/ 	.byte	0x2f, 0x74, 0x6d, 0x70, 0x2f, 0x63, 0x75, 0x74, 0x6c, 0x61, 0x73, 0x73, 0x5f, 0x73, 0x77, 0x65
        /*0026*/ 	.byte	0x65, 0x70, 0x5f, 0x73, 0x72, 0x63, 0x2f, 0x69, 0x6e, 0x63, 0x6c, 0x75, 0x64, 0x65, 0x2f, 0x63
        /*0036*/ 	.byte	0x75, 0x74, 0x65, 0x2f, 0x70, 0x6f, 0x69, 0x6e, 0x74, 0x65, 0x72, 0x5f, 0x66, 0x6c, 0x61, 0x67
        /*0046*/ 	.byte	0x67, 0x65, 0x64, 0x2e, 0x68, 0x70, 0x70, 0x00
	.type		$str$26,@object
	.size		$str$26,($str$25 - $str$26)
$str$26:
        /*004e*/ 	.byte	0x2f, 0x74, 0x6d, 0x70, 0x2f, 0x63, 0x75, 0x74, 0x6c, 0x61, 0x73, 0x73, 0x5f, 0x73, 0x77, 0x65
        /*005e*/ 	.byte	0x65, 0x70, 0x5f, 0x73, 0x72, 0x63, 0x2f, 0x69, 0x6e, 0x63, 0x6c, 0x75, 0x64, 0x65, 0x2f, 0x63
        /*006e*/ 	.byte	0x75, 0x74, 0x65, 0x2f, 0x61, 0x74, 0x6f, 0x6d, 0x2f, 0x63, 0x6f, 0x70, 0x79, 0x5f, 0x74, 0x72
        /*007e*/ 	.byte	0x61, 0x69, 0x74, 0x73, 0x5f, 0x73, 0x6d, 0x31, 0x30, 0x30, 0x2e, 0x68, 0x70, 0x70, 0x00
	.type		$str$25,@object
	.size		$str$25,(__unnamed_1 - $str$25)
$str$25:
        /*008d*/ 	.byte	0x28, 0x28, 0x75, 0x69, 0x6e, 0x74, 0x33, 0x32, 0x5f, 0x74, 0x28, 0x74, 0x68, 0x72, 0x65, 0x61
        /*009d*/ 	.byte	0x64, 0x49, 0x64, 0x78, 0x2e, 0x78, 0x29, 0x20, 0x2f, 0x20, 0x33, 0x32, 0x29, 0x20, 0x25, 0x20
        /*00ad*/ 	.byte	0x34, 0x29, 0x20, 0x3d, 0x3d, 0x20, 0x28, 0x28, 0x28, 0x74, 0x6d, 0x65, 0x6d, 0x5f, 0x61, 0x64
        /*00bd*/ 	.byte	0x64, 0x72, 0x20, 0x3e, 0x3e, 0x20, 0x31, 0x36, 0x29, 0x20, 0x2f, 0x20, 0x33, 0x32, 0x29, 0x20
        /*00cd*/ 	.byte	0x25, 0x20, 0x34, 0x29, 0x00
	.type		__unnamed_1,@object
	.size		__unnamed_1,(__unnamed_2 - __unnamed_1)
__unnamed_1:
        /*00d2*/ 	.byte	0x61, 0x75, 0x74, 0x6f, 0x20, 0x63, 0x75, 0x74, 0x65, 0x3a, 0x3a, 0x61, 0x73, 0x5f, 0x70, 0x6f
        /* <DEDUP_REMOVED lines=24> */
        /*0262*/ 	.byte	0x43, 0x3c, 0x38, 0x31, 0x39, 0x32, 0x3e, 0x3e, 0x3e, 0x3e, 0x5d, 0x00
	.type		__unnamed_2,@object
	.size		__unnamed_2,(__unnamed_3 - __unnamed_2)
__unnamed_2:
        /* <DEDUP_REMOVED lines=26> */
	.type		__unnamed_3,@object
	.size		__unnamed_3,(.L_3 - __unnamed_3)
__unnamed_3:
        /* <DEDUP_REMOVED lines=42> */
        /*06aa*/ 	.byte	0x3e, 0x3e, 0x3e, 0x3e, 0x5d, 0x00
.L_3:


//--------------------- .nv.shared._ZN7cutlass13device_kernelINS_4gemm6kernel13GemmUniversalIN4cute5tupleIJiiiiEEENS1_10collective13CollectiveMmaINS1_35MainloopSm100TmaUmmaWarpSpecializedILi4ELi2ELi2ENS5_IJNS4_1CILi2EEESB_NSA_ILi1EEEEEEEENS5_IJNSA_ILi256EEESF_NSA_ILi128EEEEEENS_12float_e4m3_tENS5_IJlSC_lEEESI_SJ_NS4_8TiledMMAINS4_8MMA_AtomIJNS4_10MMA_TraitsINS4_25SM100_MMA_F8F6F4_2x1SM_SSEJSI_SI_fSF_SF_NS4_17integral_constantINS4_4UMMA5MajorELSQ_0EEESR_NSO_INSP_7ScaleInELSS_0EEEST_EEEEEENS4_6LayoutINS5_IJSC_SC_SC_EEENS5_IJNSA_ILi0EEESY_SY_EEEEENS5_IJNS4_10UnderscoreES11_S11_EEEEENS4_28SM100_TMA_2SM_LOAD_MULTICASTENS4_14ComposedLayoutINS4_7SwizzleILi3ELi4ELi3EEENS4_18smem_ptr_flag_bitsILi8EEENSW_INS5_IJNSA_ILi8EEESG_EEENS5_IJSG_SC_EEEEEEEvNS4_8identityENS4_18SM100_TMA_2SM_LOADES1E_vS1F_EENS_8epilogue10collective18CollectiveEpilogueINS1I_23Sm100TmaWarpSpecializedILi4ELi2ELi64ELb0ELb0EEEJNS5_IJSG_SF_SG_EEENS5_IJNSW_ISG_SC_EENSW_INSA_ILi64EEESC_EEEEESI_SJ_SI_SJ_NS1I_6fusion15FusionCallbacksIS1M_NS1S_17LinearCombinationISI_fSI_fLNS_15FloatRoundStyleE2EEES1N_S1R_JEEENS4_5SM1004TMEM4LOAD26SM100_TMEM_LOAD_32dp32b64xENS4_13SM90_TMA_LOADENS15_INS16_ILi2ELi4ELi3EEES19_NSW_INS5_IJS1A_S1P_EEENS5_IJS1P_SC_EEEEEEENS4_39AutoVectorizingCopyWithAssumedAlignmentILi128EEENS4_14SM90_TMA_STOREES27_S29_S29_EEEvvEEEEvNT_6ParamsE --------------------------
	.section	.nv.shared._ZN7cutlass13device_kernelINS_4gemm6kernel13GemmUniversalIN4cute5tupleIJiiiiEEENS1_10collective13CollectiveMmaINS1_35MainloopSm100TmaUmmaWarpSpecializedILi4ELi2ELi2ENS5_IJNS4_1CILi2EEESB_NSA_ILi1EEEEEEEENS5_IJNSA_ILi256EEESF_NSA_ILi128EEEEEENS_12float_e4m3_tENS5_IJlSC_lEEESI_SJ_NS4_8TiledMMAINS4_8MMA_AtomIJNS4_10MMA_TraitsINS4_25SM100_MMA_F8F6F4_2x1SM_SSEJSI_SI_fSF_SF_NS4_17integral_constantINS4_4UMMA5MajorELSQ_0EEESR_NSO_INSP_7ScaleInELSS_0EEEST_EEEEEENS4_6LayoutINS5_IJSC_SC_SC_EEENS5_IJNSA_ILi0EEESY_SY_EEEEENS5_IJNS4_10UnderscoreES11_S11_EEEEENS4_28SM100_TMA_2SM_LOAD_MULTICASTENS4_14ComposedLayoutINS4_7SwizzleILi3ELi4ELi3EEENS4_18smem_ptr_flag_bitsILi8EEENSW_INS5_IJNSA_ILi8EEESG_EEENS5_IJSG_SC_EEEEEEEvNS4_8identityENS4_18SM100_TMA_2SM_LOADES1E_vS1F_EENS_8epilogue10collective18CollectiveEpilogueINS1I_23Sm100TmaWarpSpecializedILi4ELi2ELi64ELb0ELb0EEEJNS5_IJSG_SF_SG_EEENS5_IJNSW_ISG_SC_EENSW_INSA_ILi64EEESC_EEEEESI_SJ_SI_SJ_NS1I_6fusion15FusionCallbacksIS1M_NS1S_17LinearCombinationISI_fSI_fLNS_15FloatRoundStyleE2EEES1N_S1R_JEEENS4_5SM1004TMEM4LOAD26SM100_TMEM_LOAD_32dp32b64xENS4_13SM90_TMA_LOADENS15_INS16_ILi2ELi4ELi3EEES19_NSW_INS5_IJS1A_S1P_EEENS5_IJS1P_SC_EEEEEEENS4_39AutoVectorizingCopyWithAssumedAlignmentILi128EEENS4_14SM90_TMA_STOREES27_S29_S29_EEEvvEEEEvNT_6ParamsE,"aw",@nobits
	.sectionflags	@""
	.align	16
	.zero		1024


//--------------------- .nv.shared.reserved.0     --------------------------
	.section	.nv.shared.reserved.0,"aw",@nobits
	.weak		__nv_reservedSMEM_offset_0_alias
	.size		__nv_reservedSMEM_offset_0_alias, 0, 64
	.other		__nv_reservedSMEM_offset_0_alias,@"STO_CUDA_RESERVED_SHARED STV_DEFAULT"
__nv_reservedSMEM_offset_0_alias:
	.zero		0
.nv.shared.reserved.0:
	.zero		64
	.weak		__nv_reservedSMEM_tcgen05_partition
	.type		__nv_reservedSMEM_tcgen05_partition,@object
	.size		__nv_reservedSMEM_tcgen05_partition,(.L_0 - __nv_reservedSMEM_tcgen05_partition)
__nv_reservedSMEM_tcgen05_partition:
	.zero		32
.L_0:


//--------------------- .nv.global                --------------------------
	.section	.nv.global,"aw",@nobits
.nv.global:
	.type		_ZN39_INTERNAL_ef988fb6_4_k_cu_421f87e0_85744cute1_E,@object
	.size		_ZN39_INTERNAL_ef988fb6_4_k_cu_421f87e0_85744cute1_E,(_ZN39_INTERNAL_ef988fb6_4_k_cu_421f87e0_85744cuda3std3__45__cpo6cbeginE - _ZN39_INTERNAL_ef988fb6_4_k_cu_421f87e0_85744cute1_E)
_ZN39_INTERNAL_ef988fb6_4_k_cu_421f87e0_85744cute1_E:
	.zero		1
	.type		_ZN39_INTERNAL_ef988fb6_4_k_cu_421f87e0_85744cuda3std3__45__cpo6cbeginE,@object
	.size		_ZN39_INTERNAL_ef988fb6_4_k_cu_421f87e0_85744cuda3std3__45__cpo6cbeginE,(_ZN39_INTERNAL_ef988fb6_4_k_cu_421f87e0_85744cuda3std3__48in_placeE - _ZN39_INTERNAL_ef988fb6_4_k_cu_421f87e0_85744cuda3std3__45__cpo6cbeginE)
_ZN39_INTERNAL_ef988fb6_4_k_cu_421f87e0_85744cuda3std3__45__cpo6cbeginE:
	.zero		1
	.type		_ZN39_INTERNAL_ef988fb6_4_k_cu_421f87e0_85744cuda3std3__48in_placeE,@object
	.size		_ZN39_INTERNAL_ef988fb6_4_k_cu_421f87e0_85744cuda3std3__48in_placeE,(_ZN39_INTERNAL_ef988fb6_4_k_cu_421f87e0_85744cuda3std6ranges3__45__cpo9iter_moveE - _ZN39_INTERNAL_ef988fb6_4_k_cu_421f87e0_85744cuda3std3__48in_placeE)
_ZN39_INTERNAL_ef988fb6_4_k_cu_421f87e0_85744cuda3std3__48in_placeE:
	.zero		1
	.type		_ZN39_INTERNAL_ef988fb6_4_k_cu_421f87e0_85744cuda3std6ranges3__45__cpo9iter_moveE,@object
	.size		_ZN39_INTERNAL_ef988fb6_4_k_cu_421f87e0_85744cuda3std6ranges3__45__cpo9iter_moveE,(_ZN39_INTERNAL_ef988fb6_4_k_cu_421f87e0_85744cuda3std3__45__cpo5beginE - _ZN39_INTERNAL_ef988fb6_4_k_cu_421f87e0_85744cuda3std6ranges3__45__cpo9iter_moveE)
_ZN39_INTERNAL_ef988fb6_4_k_cu_421f87e0_85744cuda3std6ranges3__45__cpo9iter_moveE:
	.zero		1
	.type		_ZN39_INTERNAL_ef988fb6_4_k_cu_421f87e0_85744cuda3std3__45__cpo5beginE,@object
	.size		_ZN39_INTERNAL_ef988fb6_4_k_cu_421f87e0_85744cuda3std3__45__cpo5beginE,(_ZN39_INTERNAL_ef988fb6_4_k_cu_421f87e0_85744cuda3std3__441_GLOBAL__N__ef988fb6_4_k_cu_421f87e0_85746ignoreE - _ZN39_INTERNAL_ef988fb6_4_k_cu_421f87e0_85744cuda3std3__45__cpo5beginE)
_ZN39_INTERNAL_ef988fb6_4_k_cu_421f87e0_85744cuda3std3__45__cpo5beginE:
	.zero		1
	.type		_ZN39_INTERNAL_ef988fb6_4_k_cu_421f87e0_85744cuda3std3__441_GLOBAL__N__ef988fb6_4_k_cu_421f87e0_85746ignoreE,@object
	.size		_ZN39_INTERNAL_ef988fb6_4_k_cu_421f87e0_85744cuda3std3__441_GLOBAL__N__ef988fb6_4_k_cu_421f87e0_85746ignoreE,(_ZN39_INTERNAL_ef988fb6_4_k_cu_421f87e0_85744cute7productE - _ZN39_INTERNAL_ef988fb6_4_k_cu_421f87e0_85744cuda3std3__441_GLOBAL__N__ef988fb6_4_k_cu_421f87e0_85746ignoreE)
_ZN39_INTERNAL_ef988fb6_4_k_cu_421f87e0_85744cuda3std3__441_GLOBAL__N__ef988fb6_4_k_cu_421f87e0_85746ignoreE:
	.zero		1
	.type		_ZN39_INTERNAL_ef988fb6_4_k_cu_421f87e0_85744cute7productE,@object
	.size		_ZN39_INTERNAL_ef988fb6_4_k_cu_421f87e0_85744cute7productE,(_ZN39_INTERNAL_ef988fb6_4_k_cu_421f87e0_85744cuda3std3__45__cpo3endE - _ZN39_INTERNAL_ef988fb6_4_k_cu_421f87e0_85744cute7productE)
_ZN39_INTERNAL_ef988fb6_4_k_cu_421f87e0_85744cute7productE:
	.zero		1
	.type		_ZN39_INTERNAL_ef988fb6_4_k_cu_421f87e0_85744cuda3std3__45__cpo3endE,@object
	.size		_ZN39_INTERNAL_ef988fb6_4_k_cu_421f87e0_85744cuda3std3__45__cpo3endE,(_ZN39_INTERNAL_ef988fb6_4_k_cu_421f87e0_85744cuda3std3__419piecewise_constructE - _ZN39_INTERNAL_ef988fb6_4_k_cu_421f87e0_85744cuda3std3__45__cpo3endE)
_ZN39_INTERNAL_ef988fb6_4_k_cu_421f87e0_85744cuda3std3__45__cpo3endE:
	.zero		1
	.type		_ZN39_INTERNAL_ef988fb6_4_k_cu_421f87e0_85744cuda3std3__419piecewise_constructE,@object
	.size		_ZN39_INTERNAL_ef988fb6_4_k_cu_421f87e0_85744cuda3std3__419piecewise_constructE,(_ZN39_INTERNAL_ef988fb6_4_k_cu_421f87e0_85744cuda3std3__45__cpo4cendE - _ZN39_INTERNAL_ef988fb6_4_k_cu_421f87e0_85744cuda3std3__419piecewise_constructE)
_ZN39_INTERNAL_ef988fb6_4_k_cu_421f87e0_85744cuda3std3__419piecewise_constructE:
	.zero		1
	.type		_ZN39_INTERNAL_ef988fb6_4_k_cu_421f87e0_85744cuda3std3__45__cpo4cendE,@object
	.size		_ZN39_INTERNAL_ef988fb6_4_k_cu_421f87e0_85744cuda3std3__45__cpo4cendE,(_ZN39_INTERNAL_ef988fb6_4_k_cu_421f87e0_85744cuda3std6ranges3__45__cpo4swapE - _ZN39_INTERNAL_ef988fb6_4_k_cu_421f87e0_85744cuda3std3__45__cpo4cendE)
_ZN39_INTERNAL_ef988fb6_4_k_cu_421f87e0_85744cuda3std3__45__cpo4cendE:
	.zero		1
	.type		_ZN39_INTERNAL_ef988fb6_4_k_cu_421f87e0_85744cuda3std6ranges3__45__cpo4swapE,@object
	.size		_ZN39_INTERNAL_ef988fb6_4_k_cu_421f87e0_85744cuda3std6ranges3__45__cpo4swapE,(.L_11 - _ZN39_INTERNAL_ef988fb6_4_k_cu_421f87e0_85744cuda3std6ranges3__45__cpo4swapE)
_ZN39_INTERNAL_ef988fb6_4_k_cu_421f87e0_85744cuda3std6ranges3__45__cpo4swapE:
	.zero		1
.L_11:


//--------------------- .nv.constant0._ZN7cutlass13device_kernelINS_4gemm6kernel13GemmUniversalIN4cute5tupleIJiiiiEEENS1_10collective13CollectiveMmaINS1_35MainloopSm100TmaUmmaWarpSpecializedILi4ELi2ELi2ENS5_IJNS4_1CILi2EEESB_NSA_ILi1EEEEEEEENS5_IJNSA_ILi256EEESF_NSA_ILi128EEEEEENS_12float_e4m3_tENS5_IJlSC_lEEESI_SJ_NS4_8TiledMMAINS4_8MMA_AtomIJNS4_10MMA_TraitsINS4_25SM100_MMA_F8F6F4_2x1SM_SSEJSI_SI_fSF_SF_NS4_17integral_constantINS4_4UMMA5MajorELSQ_0EEESR_NSO_INSP_7ScaleInELSS_0EEEST_EEEEEENS4_6LayoutINS5_IJSC_SC_SC_EEENS5_IJNSA_ILi0EEESY_SY_EEEEENS5_IJNS4_10UnderscoreES11_S11_EEEEENS4_28SM100_TMA_2SM_LOAD_MULTICASTENS4_14ComposedLayoutINS4_7SwizzleILi3ELi4ELi3EEENS4_18smem_ptr_flag_bitsILi8EEENSW_INS5_IJNSA_ILi8EEESG_EEENS5_IJSG_SC_EEEEEEEvNS4_8identityENS4_18SM100_TMA_2SM_LOADES1E_vS1F_EENS_8epilogue10collective18CollectiveEpilogueINS1I_23Sm100TmaWarpSpecializedILi4ELi2ELi64ELb0ELb0EEEJNS5_IJSG_SF_SG_EEENS5_IJNSW_ISG_SC_EENSW_INSA_ILi64EEESC_EEEEESI_SJ_SI_SJ_NS1I_6fusion15FusionCallbacksIS1M_NS1S_17LinearCombinationISI_fSI_fLNS_15FloatRoundStyleE2EEES1N_S1R_JEEENS4_5SM1004TMEM4LOAD26SM100_TMEM_LOAD_32dp32b64xENS4_13SM90_TMA_LOADENS15_INS16_ILi2ELi4ELi3EEES19_NSW_INS5_IJS1A_S1P_EEENS5_IJS1P_SC_EEEEEEENS4_39AutoVectorizingCopyWithAssumedAlignmentILi128EEENS4_14SM90_TMA_STOREES27_S29_S29_EEEvvEEEEvNT_6ParamsE --------------------------
	.section	.nv.constant0._ZN7cutlass13device_kernelINS_4gemm6kernel13GemmUniversalIN4cute5tupleIJiiiiEEENS1_10collective13CollectiveMmaINS1_35MainloopSm100TmaUmmaWarpSpecializedILi4ELi2ELi2ENS5_IJNS4_1CILi2EEESB_NSA_ILi1EEEEEEEENS5_IJNSA_ILi256EEESF_NSA_ILi128EEEEEENS_12float_e4m3_tENS5_IJlSC_lEEESI_SJ_NS4_8TiledMMAINS4_8MMA_AtomIJNS4_10MMA_TraitsINS4_25SM100_MMA_F8F6F4_2x1SM_SSEJSI_SI_fSF_SF_NS4_17integral_constantINS4_4UMMA5MajorELSQ_0EEESR_NSO_INSP_7ScaleInELSS_0EEEST_EEEEEENS4_6LayoutINS5_IJSC_SC_SC_EEENS5_IJNSA_ILi0EEESY_SY_EEEEENS5_IJNS4_10UnderscoreES11_S11_EEEEENS4_28SM100_TMA_2SM_LOAD_MULTICASTENS4_14ComposedLayoutINS4_7SwizzleILi3ELi4ELi3EEENS4_18smem_ptr_flag_bitsILi8EEENSW_INS5_IJNSA_ILi8EEESG_EEENS5_IJSG_SC_EEEEEEEvNS4_8identityENS4_18SM100_TMA_2SM_LOADES1E_vS1F_EENS_8epilogue10collective18CollectiveEpilogueINS1I_23Sm100TmaWarpSpecializedILi4ELi2ELi64ELb0ELb0EEEJNS5_IJSG_SF_SG_EEENS5_IJNSW_ISG_SC_EENSW_INSA_ILi64EEESC_EEEEESI_SJ_SI_SJ_NS1I_6fusion15FusionCallbacksIS1M_NS1S_17LinearCombinationISI_fSI_fLNS_15FloatRoundStyleE2EEES1N_S1R_JEEENS4_5SM1004TMEM4LOAD26SM100_TMEM_LOAD_32dp32b64xENS4_13SM90_TMA_LOADENS15_INS16_ILi2ELi4ELi3EEES19_NSW_INS5_IJS1A_S1P_EEENS5_IJS1P_SC_EEEEEEENS4_39AutoVectorizingCopyWithAssumedAlignmentILi128EEENS4_14SM90_TMA_STOREES27_S29_S29_EEEvvEEEEvNT_6ParamsE,"a",@progbits
	.sectionflags	@""
	.align	4
.nv.constant0._ZN7cutlass13device_kernelINS_4gemm6kernel13GemmUniversalIN4cute5tupleIJiiiiEEENS1_10collective13CollectiveMmaINS1_35MainloopSm100TmaUmmaWarpSpecializedILi4ELi2ELi2ENS5_IJNS4_1CILi2EEESB_NSA_ILi1EEEEEEEENS5_IJNSA_ILi256EEESF_NSA_ILi128EEEEEENS_12float_e4m3_tENS5_IJlSC_lEEESI_SJ_NS4_8TiledMMAINS4_8MMA_AtomIJNS4_10MMA_TraitsINS4_25SM100_MMA_F8F6F4_2x1SM_SSEJSI_SI_fSF_SF_NS4_17integral_constantINS4_4UMMA5MajorELSQ_0EEESR_NSO_INSP_7ScaleInELSS_0EEEST_EEEEEENS4_6LayoutINS5_IJSC_SC_SC_EEENS5_IJNSA_ILi0EEESY_SY_EEEEENS5_IJNS4_10UnderscoreES11_S11_EEEEENS4_28SM100_TMA_2SM_LOAD_MULTICASTENS4_14ComposedLayoutINS4_7SwizzleILi3ELi4ELi3EEENS4_18smem_ptr_flag_bitsILi8EEENSW_INS5_IJNSA_ILi8EEESG_EEENS5_IJSG_SC_EEEEEEEvNS4_8identityENS4_18SM100_TMA_2SM_LOADES1E_vS1F_EENS_8epilogue10collective18CollectiveEpilogueINS1I_23Sm100TmaWarpSpecializedILi4ELi2ELi64ELb0ELb0EEEJNS5_IJSG_SF_SG_EEENS5_IJNSW_ISG_SC_EENSW_INSA_ILi64EEESC_EEEEESI_SJ_SI_SJ_NS1I_6fusion15FusionCallbacksIS1M_NS1S_17LinearCombinationISI_fSI_fLNS_15FloatRoundStyleE2EEES1N_S1R_JEEENS4_5SM1004TMEM4LOAD26SM100_TMEM_LOAD_32dp32b64xENS4_13SM90_TMA_LOADENS15_INS16_ILi2ELi4ELi3EEES19_NSW_INS5_IJS1A_S1P_EEENS5_IJS1P_SC_EEEEEEENS4_39AutoVectorizingCopyWithAssumedAlignmentILi128EEENS4_14SM90_TMA_STOREES27_S29_S29_EEEvvEEEEvNT_6ParamsE:
	.zero		2944


//--------------------- SYMBOLS --------------------------

	.type		.nv.reservedSmem.offset0,@object
	.size		.nv.reservedSmem.offset0,0x4
	.type		.nv.reservedSmem.cap,@object
	.size		.nv.reservedSmem.cap,0x4
	.type		__assertfail,@function
